//
// Generated by NVIDIA NVVM Compiler
//
// Compiler Build ID: CL-36424714
// Cuda compilation tools, release 13.0, V13.0.88
// Based on NVVM 20.0.0
//

.version 9.0
.target sm_100
.address_size 64

	// .globl	_Z28memory_bandwidth_test_kernelPKfPfi
.global .align 4 .b8 precalc_xorwow_matrix[102400];
.global .align 4 .b8 precalc_xorwow_offset_matrix[102400];
.global .align 4 .b8 mrg32k3aM1[2304];
.global .align 4 .b8 mrg32k3aM2[2304];
.global .align 4 .b8 mrg32k3aM1SubSeq[2016];
.global .align 4 .b8 mrg32k3aM2SubSeq[2016];
.global .align 4 .b8 mrg32k3aM1Seq[2304];
.global .align 4 .b8 mrg32k3aM2Seq[2304];
.const .align 8 .b8 __cr_lgamma_table[72];

.visible .entry _Z28memory_bandwidth_test_kernelPKfPfi(
	.param .u64 .ptr .align 1 _Z28memory_bandwidth_test_kernelPKfPfi_param_0,
	.param .u64 .ptr .align 1 _Z28memory_bandwidth_test_kernelPKfPfi_param_1,
	.param .u32 _Z28memory_bandwidth_test_kernelPKfPfi_param_2
)
{
	.reg .pred 	%p<2>;
	.reg .b32 	%r<6>;
	.reg .b32 	%f<2>;
	.reg .b64 	%rd<8>;

	ld.param.u64 	%rd1, [_Z28memory_bandwidth_test_kernelPKfPfi_param_0];
	ld.param.u64 	%rd2, [_Z28memory_bandwidth_test_kernelPKfPfi_param_1];
	ld.param.u32 	%r2, [_Z28memory_bandwidth_test_kernelPKfPfi_param_2];
	mov.u32 	%r3, %ctaid.x;
	mov.u32 	%r4, %ntid.x;
	mov.u32 	%r5, %tid.x;
	mad.lo.s32 	%r1, %r3, %r4, %r5;
	setp.ge.s32 	%p1, %r1, %r2;
	@%p1 bra 	$L__BB0_2;
	cvta.to.global.u64 	%rd3, %rd1;
	cvta.to.global.u64 	%rd4, %rd2;
	mul.wide.s32 	%rd5, %r1, 4;
	add.s64 	%rd6, %rd3, %rd5;
	ld.global.f32 	%f1, [%rd6];
	add.s64 	%rd7, %rd4, %rd5;
	st.global.f32 	[%rd7], %f1;
$L__BB0_2:
	ret;

}
	// .globl	_Z23block_visibility_kernelPK6float3PK9BlockInfoPfiif
.visible .entry _Z23block_visibility_kernelPK6float3PK9BlockInfoPfiif(
	.param .u64 .ptr .align 1 _Z23block_visibility_kernelPK6float3PK9BlockInfoPfiif_param_0,
	.param .u64 .ptr .align 1 _Z23block_visibility_kernelPK6float3PK9BlockInfoPfiif_param_1,
	.param .u64 .ptr .align 1 _Z23block_visibility_kernelPK6float3PK9BlockInfoPfiif_param_2,
	.param .u32 _Z23block_visibility_kernelPK6float3PK9BlockInfoPfiif_param_3,
	.param .u32 _Z23block_visibility_kernelPK6float3PK9BlockInfoPfiif_param_4,
	.param .f32 _Z23block_visibility_kernelPK6float3PK9BlockInfoPfiif_param_5
)
{
	.reg .pred 	%p<27>;
	.reg .b32 	%r<26>;
	.reg .b32 	%f<239>;
	.reg .b64 	%rd<24>;

	ld.param.u64 	%rd8, [_Z23block_visibility_kernelPK6float3PK9BlockInfoPfiif_param_0];
	ld.param.u64 	%rd7, [_Z23block_visibility_kernelPK6float3PK9BlockInfoPfiif_param_1];
	ld.param.u64 	%rd9, [_Z23block_visibility_kernelPK6float3PK9BlockInfoPfiif_param_2];
	ld.param.u32 	%r13, [_Z23block_visibility_kernelPK6float3PK9BlockInfoPfiif_param_3];
	ld.param.u32 	%r14, [_Z23block_visibility_kernelPK6float3PK9BlockInfoPfiif_param_4];
	ld.param.f32 	%f16, [_Z23block_visibility_kernelPK6float3PK9BlockInfoPfiif_param_5];
	cvta.to.global.u64 	%rd1, %rd8;
	cvta.to.global.u64 	%rd2, %rd9;
	mov.u32 	%r15, %ctaid.x;
	mov.u32 	%r16, %ntid.x;
	mov.u32 	%r17, %tid.x;
	mad.lo.s32 	%r1, %r15, %r16, %r17;
	setp.ge.s32 	%p1, %r1, %r14;
	@%p1 bra 	$L__BB1_15;
	cvta.to.global.u64 	%rd10, %rd7;
	mul.wide.s32 	%rd11, %r1, 24;
	add.s64 	%rd12, %rd10, %rd11;
	add.s64 	%rd3, %rd12, 16;
	ld.global.u32 	%r18, [%rd12+16];
	setp.eq.s32 	%p2, %r18, 0;
	@%p2 bra 	$L__BB1_16;
	setp.lt.s32 	%p3, %r13, 1;
	mov.f32 	%f238, 0f00000000;
	@%p3 bra 	$L__BB1_14;
	ld.global.f32 	%f1, [%rd3+-16];
	ld.global.f32 	%f2, [%rd3+-12];
	ld.global.f32 	%f3, [%rd3+-8];
	and.b32  	%r2, %r13, 7;
	setp.lt.u32 	%p4, %r13, 8;
	mov.f32 	%f238, 0f00000000;
	mov.b32 	%r23, 0;
	@%p4 bra 	$L__BB1_6;
	and.b32  	%r23, %r13, 2147483640;
	neg.s32 	%r22, %r23;
	add.s64 	%rd23, %rd1, 48;
	mov.f32 	%f238, 0f00000000;
$L__BB1_5:
	.pragma "nounroll";
	ld.global.f32 	%f21, [%rd23+-48];
	ld.global.f32 	%f22, [%rd23+-44];
	ld.global.f32 	%f23, [%rd23+-40];
	sub.f32 	%f24, %f1, %f21;
	sub.f32 	%f25, %f2, %f22;
	sub.f32 	%f26, %f3, %f23;
	mul.f32 	%f27, %f25, %f25;
	fma.rn.f32 	%f28, %f24, %f24, %f27;
	fma.rn.f32 	%f29, %f26, %f26, %f28;
	sqrt.rn.f32 	%f30, %f29;
	fma.rn.f32 	%f31, %f30, 0f3DCCCCCD, 0f3F800000;
	rcp.rn.f32 	%f32, %f31;
	setp.gt.f32 	%p5, %f32, %f16;
	add.f32 	%f33, %f238, %f32;
	selp.f32 	%f34, %f33, %f238, %p5;
	ld.global.f32 	%f35, [%rd23+-36];
	ld.global.f32 	%f36, [%rd23+-32];
	ld.global.f32 	%f37, [%rd23+-28];
	sub.f32 	%f38, %f1, %f35;
	sub.f32 	%f39, %f2, %f36;
	sub.f32 	%f40, %f3, %f37;
	mul.f32 	%f41, %f39, %f39;
	fma.rn.f32 	%f42, %f38, %f38, %f41;
	fma.rn.f32 	%f43, %f40, %f40, %f42;
	sqrt.rn.f32 	%f44, %f43;
	fma.rn.f32 	%f45, %f44, 0f3DCCCCCD, 0f3F800000;
	rcp.rn.f32 	%f46, %f45;
	setp.gt.f32 	%p6, %f46, %f16;
	add.f32 	%f47, %f34, %f46;
	selp.f32 	%f48, %f47, %f34, %p6;
	ld.global.f32 	%f49, [%rd23+-24];
	ld.global.f32 	%f50, [%rd23+-20];
	ld.global.f32 	%f51, [%rd23+-16];
	sub.f32 	%f52, %f1, %f49;
	sub.f32 	%f53, %f2, %f50;
	sub.f32 	%f54, %f3, %f51;
	mul.f32 	%f55, %f53, %f53;
	fma.rn.f32 	%f56, %f52, %f52, %f55;
	fma.rn.f32 	%f57, %f54, %f54, %f56;
	sqrt.rn.f32 	%f58, %f57;
	fma.rn.f32 	%f59, %f58, 0f3DCCCCCD, 0f3F800000;
	rcp.rn.f32 	%f60, %f59;
	setp.gt.f32 	%p7, %f60, %f16;
	add.f32 	%f61, %f48, %f60;
	selp.f32 	%f62, %f61, %f48, %p7;
	ld.global.f32 	%f63, [%rd23+-12];
	ld.global.f32 	%f64, [%rd23+-8];
	ld.global.f32 	%f65, [%rd23+-4];
	sub.f32 	%f66, %f1, %f63;
	sub.f32 	%f67, %f2, %f64;
	sub.f32 	%f68, %f3, %f65;
	mul.f32 	%f69, %f67, %f67;
	fma.rn.f32 	%f70, %f66, %f66, %f69;
	fma.rn.f32 	%f71, %f68, %f68, %f70;
	sqrt.rn.f32 	%f72, %f71;
	fma.rn.f32 	%f73, %f72, 0f3DCCCCCD, 0f3F800000;
	rcp.rn.f32 	%f74, %f73;
	setp.gt.f32 	%p8, %f74, %f16;
	add.f32 	%f75, %f62, %f74;
	selp.f32 	%f76, %f75, %f62, %p8;
	ld.global.f32 	%f77, [%rd23];
	ld.global.f32 	%f78, [%rd23+4];
	ld.global.f32 	%f79, [%rd23+8];
	sub.f32 	%f80, %f1, %f77;
	sub.f32 	%f81, %f2, %f78;
	sub.f32 	%f82, %f3, %f79;
	mul.f32 	%f83, %f81, %f81;
	fma.rn.f32 	%f84, %f80, %f80, %f83;
	fma.rn.f32 	%f85, %f82, %f82, %f84;
	sqrt.rn.f32 	%f86, %f85;
	fma.rn.f32 	%f87, %f86, 0f3DCCCCCD, 0f3F800000;
	rcp.rn.f32 	%f88, %f87;
	setp.gt.f32 	%p9, %f88, %f16;
	add.f32 	%f89, %f76, %f88;
	selp.f32 	%f90, %f89, %f76, %p9;
	ld.global.f32 	%f91, [%rd23+12];
	ld.global.f32 	%f92, [%rd23+16];
	ld.global.f32 	%f93, [%rd23+20];
	sub.f32 	%f94, %f1, %f91;
	sub.f32 	%f95, %f2, %f92;
	sub.f32 	%f96, %f3, %f93;
	mul.f32 	%f97, %f95, %f95;
	fma.rn.f32 	%f98, %f94, %f94, %f97;
	fma.rn.f32 	%f99, %f96, %f96, %f98;
	sqrt.rn.f32 	%f100, %f99;
	fma.rn.f32 	%f101, %f100, 0f3DCCCCCD, 0f3F800000;
	rcp.rn.f32 	%f102, %f101;
	setp.gt.f32 	%p10, %f102, %f16;
	add.f32 	%f103, %f90, %f102;
	selp.f32 	%f104, %f103, %f90, %p10;
	ld.global.f32 	%f105, [%rd23+24];
	ld.global.f32 	%f106, [%rd23+28];
	ld.global.f32 	%f107, [%rd23+32];
	sub.f32 	%f108, %f1, %f105;
	sub.f32 	%f109, %f2, %f106;
	sub.f32 	%f110, %f3, %f107;
	mul.f32 	%f111, %f109, %f109;
	fma.rn.f32 	%f112, %f108, %f108, %f111;
	fma.rn.f32 	%f113, %f110, %f110, %f112;
	sqrt.rn.f32 	%f114, %f113;
	fma.rn.f32 	%f115, %f114, 0f3DCCCCCD, 0f3F800000;
	rcp.rn.f32 	%f116, %f115;
	setp.gt.f32 	%p11, %f116, %f16;
	add.f32 	%f117, %f104, %f116;
	selp.f32 	%f118, %f117, %f104, %p11;
	ld.global.f32 	%f119, [%rd23+36];
	ld.global.f32 	%f120, [%rd23+40];
	ld.global.f32 	%f121, [%rd23+44];
	sub.f32 	%f122, %f1, %f119;
	sub.f32 	%f123, %f2, %f120;
	sub.f32 	%f124, %f3, %f121;
	mul.f32 	%f125, %f123, %f123;
	fma.rn.f32 	%f126, %f122, %f122, %f125;
	fma.rn.f32 	%f127, %f124, %f124, %f126;
	sqrt.rn.f32 	%f128, %f127;
	fma.rn.f32 	%f129, %f128, 0f3DCCCCCD, 0f3F800000;
	rcp.rn.f32 	%f130, %f129;
	setp.gt.f32 	%p12, %f130, %f16;
	add.f32 	%f131, %f118, %f130;
	selp.f32 	%f238, %f131, %f118, %p12;
	add.s32 	%r22, %r22, 8;
	add.s64 	%rd23, %rd23, 96;
	setp.ne.s32 	%p13, %r22, 0;
	@%p13 bra 	$L__BB1_5;
$L__BB1_6:
	setp.eq.s32 	%p14, %r2, 0;
	@%p14 bra 	$L__BB1_14;
	and.b32  	%r8, %r13, 3;
	setp.lt.u32 	%p15, %r2, 4;
	@%p15 bra 	$L__BB1_9;
	mul.wide.u32 	%rd13, %r23, 12;
	add.s64 	%rd14, %rd1, %rd13;
	ld.global.f32 	%f133, [%rd14];
	ld.global.f32 	%f134, [%rd14+4];
	ld.global.f32 	%f135, [%rd14+8];
	sub.f32 	%f136, %f1, %f133;
	sub.f32 	%f137, %f2, %f134;
	sub.f32 	%f138, %f3, %f135;
	mul.f32 	%f139, %f137, %f137;
	fma.rn.f32 	%f140, %f136, %f136, %f139;
	fma.rn.f32 	%f141, %f138, %f138, %f140;
	sqrt.rn.f32 	%f142, %f141;
	fma.rn.f32 	%f143, %f142, 0f3DCCCCCD, 0f3F800000;
	rcp.rn.f32 	%f144, %f143;
	setp.gt.f32 	%p16, %f144, %f16;
	add.f32 	%f145, %f238, %f144;
	selp.f32 	%f146, %f145, %f238, %p16;
	ld.global.f32 	%f147, [%rd14+12];
	ld.global.f32 	%f148, [%rd14+16];
	ld.global.f32 	%f149, [%rd14+20];
	sub.f32 	%f150, %f1, %f147;
	sub.f32 	%f151, %f2, %f148;
	sub.f32 	%f152, %f3, %f149;
	mul.f32 	%f153, %f151, %f151;
	fma.rn.f32 	%f154, %f150, %f150, %f153;
	fma.rn.f32 	%f155, %f152, %f152, %f154;
	sqrt.rn.f32 	%f156, %f155;
	fma.rn.f32 	%f157, %f156, 0f3DCCCCCD, 0f3F800000;
	rcp.rn.f32 	%f158, %f157;
	setp.gt.f32 	%p17, %f158, %f16;
	add.f32 	%f159, %f146, %f158;
	selp.f32 	%f160, %f159, %f146, %p17;
	ld.global.f32 	%f161, [%rd14+24];
	ld.global.f32 	%f162, [%rd14+28];
	ld.global.f32 	%f163, [%rd14+32];
	sub.f32 	%f164, %f1, %f161;
	sub.f32 	%f165, %f2, %f162;
	sub.f32 	%f166, %f3, %f163;
	mul.f32 	%f167, %f165, %f165;
	fma.rn.f32 	%f168, %f164, %f164, %f167;
	fma.rn.f32 	%f169, %f166, %f166, %f168;
	sqrt.rn.f32 	%f170, %f169;
	fma.rn.f32 	%f171, %f170, 0f3DCCCCCD, 0f3F800000;
	rcp.rn.f32 	%f172, %f171;
	setp.gt.f32 	%p18, %f172, %f16;
	add.f32 	%f173, %f160, %f172;
	selp.f32 	%f174, %f173, %f160, %p18;
	ld.global.f32 	%f175, [%rd14+36];
	ld.global.f32 	%f176, [%rd14+40];
	ld.global.f32 	%f177, [%rd14+44];
	sub.f32 	%f178, %f1, %f175;
	sub.f32 	%f179, %f2, %f176;
	sub.f32 	%f180, %f3, %f177;
	mul.f32 	%f181, %f179, %f179;
	fma.rn.f32 	%f182, %f178, %f178, %f181;
	fma.rn.f32 	%f183, %f180, %f180, %f182;
	sqrt.rn.f32 	%f184, %f183;
	fma.rn.f32 	%f185, %f184, 0f3DCCCCCD, 0f3F800000;
	rcp.rn.f32 	%f186, %f185;
	setp.gt.f32 	%p19, %f186, %f16;
	add.f32 	%f187, %f174, %f186;
	selp.f32 	%f238, %f187, %f174, %p19;
	add.s32 	%r23, %r23, 4;
$L__BB1_9:
	setp.eq.s32 	%p20, %r8, 0;
	@%p20 bra 	$L__BB1_14;
	setp.eq.s32 	%p21, %r8, 1;
	@%p21 bra 	$L__BB1_12;
	mul.wide.u32 	%rd15, %r23, 12;
	add.s64 	%rd16, %rd1, %rd15;
	ld.global.f32 	%f189, [%rd16];
	ld.global.f32 	%f190, [%rd16+4];
	ld.global.f32 	%f191, [%rd16+8];
	sub.f32 	%f192, %f1, %f189;
	sub.f32 	%f193, %f2, %f190;
	sub.f32 	%f194, %f3, %f191;
	mul.f32 	%f195, %f193, %f193;
	fma.rn.f32 	%f196, %f192, %f192, %f195;
	fma.rn.f32 	%f197, %f194, %f194, %f196;
	sqrt.rn.f32 	%f198, %f197;
	fma.rn.f32 	%f199, %f198, 0f3DCCCCCD, 0f3F800000;
	rcp.rn.f32 	%f200, %f199;
	setp.gt.f32 	%p22, %f200, %f16;
	add.f32 	%f201, %f238, %f200;
	selp.f32 	%f202, %f201, %f238, %p22;
	ld.global.f32 	%f203, [%rd16+12];
	ld.global.f32 	%f204, [%rd16+16];
	ld.global.f32 	%f205, [%rd16+20];
	sub.f32 	%f206, %f1, %f203;
	sub.f32 	%f207, %f2, %f204;
	sub.f32 	%f208, %f3, %f205;
	mul.f32 	%f209, %f207, %f207;
	fma.rn.f32 	%f210, %f206, %f206, %f209;
	fma.rn.f32 	%f211, %f208, %f208, %f210;
	sqrt.rn.f32 	%f212, %f211;
	fma.rn.f32 	%f213, %f212, 0f3DCCCCCD, 0f3F800000;
	rcp.rn.f32 	%f214, %f213;
	setp.gt.f32 	%p23, %f214, %f16;
	add.f32 	%f215, %f202, %f214;
	selp.f32 	%f238, %f215, %f202, %p23;
	add.s32 	%r23, %r23, 2;
$L__BB1_12:
	and.b32  	%r20, %r13, 1;
	setp.eq.b32 	%p24, %r20, 1;
	not.pred 	%p25, %p24;
	@%p25 bra 	$L__BB1_14;
	mul.wide.u32 	%rd17, %r23, 12;
	add.s64 	%rd18, %rd1, %rd17;
	ld.global.f32 	%f216, [%rd18];
	ld.global.f32 	%f217, [%rd18+4];
	ld.global.f32 	%f218, [%rd18+8];
	sub.f32 	%f219, %f1, %f216;
	sub.f32 	%f220, %f2, %f217;
	sub.f32 	%f221, %f3, %f218;
	mul.f32 	%f222, %f220, %f220;
	fma.rn.f32 	%f223, %f219, %f219, %f222;
	fma.rn.f32 	%f224, %f221, %f221, %f223;
	sqrt.rn.f32 	%f225, %f224;
	fma.rn.f32 	%f226, %f225, 0f3DCCCCCD, 0f3F800000;
	rcp.rn.f32 	%f227, %f226;
	setp.gt.f32 	%p26, %f227, %f16;
	add.f32 	%f228, %f238, %f227;
	selp.f32 	%f238, %f228, %f238, %p26;
$L__BB1_14:
	cvt.rn.f32.s32 	%f229, %r13;
	div.rn.f32 	%f230, %f238, %f229;
	mul.wide.s32 	%rd19, %r1, 4;
	add.s64 	%rd20, %rd2, %rd19;
	st.global.f32 	[%rd20], %f230;
$L__BB1_15:
	ret;
$L__BB1_16:
	mul.wide.s32 	%rd21, %r1, 4;
	add.s64 	%rd22, %rd2, %rd21;
	mov.b32 	%r21, 0;
	st.global.u32 	[%rd22], %r21;
	bra.uni 	$L__BB1_15;

}
	// .globl	_Z22block_selection_kernelPK3RayPK9BlockInfoPiS5_ii
.visible .entry _Z22block_selection_kernelPK3RayPK9BlockInfoPiS5_ii(
	.param .u64 .ptr .align 1 _Z22block_selection_kernelPK3RayPK9BlockInfoPiS5_ii_param_0,
	.param .u64 .ptr .align 1 _Z22block_selection_kernelPK3RayPK9BlockInfoPiS5_ii_param_1,
	.param .u64 .ptr .align 1 _Z22block_selection_kernelPK3RayPK9BlockInfoPiS5_ii_param_2,
	.param .u64 .ptr .align 1 _Z22block_selection_kernelPK3RayPK9BlockInfoPiS5_ii_param_3,
	.param .u32 _Z22block_selection_kernelPK3RayPK9BlockInfoPiS5_ii_param_4,
	.param .u32 _Z22block_selection_kernelPK3RayPK9BlockInfoPiS5_ii_param_5
)
{
	.reg .pred 	%p<14>;
	.reg .b32 	%r<22>;
	.reg .b32 	%f<41>;
	.reg .b64 	%rd<18>;

	ld.param.u64 	%rd5, [_Z22block_selection_kernelPK3RayPK9BlockInfoPiS5_ii_param_0];
	ld.param.u64 	%rd6, [_Z22block_selection_kernelPK3RayPK9BlockInfoPiS5_ii_param_1];
	ld.param.u64 	%rd7, [_Z22block_selection_kernelPK3RayPK9BlockInfoPiS5_ii_param_2];
	ld.param.u64 	%rd8, [_Z22block_selection_kernelPK3RayPK9BlockInfoPiS5_ii_param_3];
	ld.param.u32 	%r10, [_Z22block_selection_kernelPK3RayPK9BlockInfoPiS5_ii_param_4];
	ld.param.u32 	%r9, [_Z22block_selection_kernelPK3RayPK9BlockInfoPiS5_ii_param_5];
	mov.u32 	%r11, %ctaid.x;
	mov.u32 	%r12, %ntid.x;
	mov.u32 	%r13, %tid.x;
	mad.lo.s32 	%r1, %r11, %r12, %r13;
	setp.ge.s32 	%p1, %r1, %r10;
	@%p1 bra 	$L__BB2_10;
	cvta.to.global.u64 	%rd9, %rd5;
	mul.wide.s32 	%rd10, %r1, 32;
	add.s64 	%rd1, %rd9, %rd10;
	ld.global.f32 	%f1, [%rd1];
	ld.global.f32 	%f2, [%rd1+12];
	ld.global.f32 	%f3, [%rd1+16];
	ld.global.f32 	%f4, [%rd1+20];
	ld.global.f32 	%f5, [%rd1+24];
	ld.global.f32 	%f6, [%rd1+28];
	setp.lt.s32 	%p2, %r9, 1;
	mov.b32 	%r20, 0;
	@%p2 bra 	$L__BB2_9;
	ld.global.f32 	%f7, [%rd1+4];
	ld.global.f32 	%f8, [%rd1+8];
	mul.f32 	%f14, %f3, %f3;
	fma.rn.f32 	%f15, %f2, %f2, %f14;
	fma.rn.f32 	%f16, %f4, %f4, %f15;
	mul.f32 	%f9, %f16, 0f40800000;
	add.f32 	%f10, %f16, %f16;
	shl.b32 	%r2, %r1, 5;
	cvta.to.global.u64 	%rd2, %rd6;
	cvta.to.global.u64 	%rd3, %rd7;
	mov.b32 	%r18, 0;
	mov.u32 	%r20, %r18;
$L__BB2_3:
	mul.wide.u32 	%rd11, %r18, 24;
	add.s64 	%rd12, %rd2, %rd11;
	add.s64 	%rd4, %rd12, 16;
	ld.global.u32 	%r16, [%rd12+16];
	setp.eq.s32 	%p3, %r16, 0;
	@%p3 bra 	$L__BB2_8;
	ld.global.f32 	%f17, [%rd4+-16];
	ld.global.f32 	%f18, [%rd4+-12];
	ld.global.f32 	%f19, [%rd4+-8];
	ld.global.f32 	%f20, [%rd4+-4];
	sub.f32 	%f21, %f1, %f17;
	sub.f32 	%f22, %f7, %f18;
	sub.f32 	%f23, %f8, %f19;
	mul.f32 	%f24, %f3, %f22;
	fma.rn.f32 	%f25, %f2, %f21, %f24;
	fma.rn.f32 	%f26, %f4, %f23, %f25;
	add.f32 	%f11, %f26, %f26;
	mul.f32 	%f27, %f22, %f22;
	fma.rn.f32 	%f28, %f21, %f21, %f27;
	fma.rn.f32 	%f29, %f23, %f23, %f28;
	mul.f32 	%f30, %f20, %f20;
	sub.f32 	%f31, %f29, %f30;
	mul.f32 	%f32, %f11, %f11;
	mul.f32 	%f33, %f9, %f31;
	sub.f32 	%f12, %f32, %f33;
	setp.ltu.f32 	%p4, %f12, 0f00000000;
	@%p4 bra 	$L__BB2_8;
	neg.f32 	%f34, %f11;
	sqrt.rn.f32 	%f35, %f12;
	sub.f32 	%f36, %f34, %f35;
	div.rn.f32 	%f37, %f36, %f10;
	sub.f32 	%f13, %f35, %f11;
	setp.ge.f32 	%p5, %f37, %f5;
	setp.le.f32 	%p6, %f37, %f6;
	and.pred  	%p7, %p5, %p6;
	@%p7 bra 	$L__BB2_7;
	div.rn.f32 	%f39, %f13, %f10;
	setp.ltu.f32 	%p8, %f39, %f5;
	setp.gtu.f32 	%p9, %f39, %f6;
	or.pred  	%p10, %p8, %p9;
	@%p10 bra 	$L__BB2_8;
$L__BB2_7:
	add.s32 	%r17, %r2, %r20;
	mul.wide.s32 	%rd13, %r17, 4;
	add.s64 	%rd14, %rd3, %rd13;
	st.global.u32 	[%rd14], %r18;
	add.s32 	%r20, %r20, 1;
$L__BB2_8:
	add.s32 	%r18, %r18, 1;
	setp.lt.s32 	%p11, %r18, %r9;
	setp.lt.s32 	%p12, %r20, 32;
	and.pred  	%p13, %p11, %p12;
	@%p13 bra 	$L__BB2_3;
$L__BB2_9:
	cvta.to.global.u64 	%rd15, %rd8;
	mul.wide.s32 	%rd16, %r1, 4;
	add.s64 	%rd17, %rd15, %rd16;
	st.global.u32 	[%rd17], %r20;
$L__BB2_10:
	ret;

}
	// .globl	_Z19ray_sampling_kernelPK3RayPKiS3_PK9BlockInfoP11SamplePointPiiiP17curandStateXORWOW
.visible .entry _Z19ray_sampling_kernelPK3RayPKiS3_PK9BlockInfoP11SamplePointPiiiP17curandStateXORWOW(
	.param .u64 .ptr .align 1 _Z19ray_sampling_kernelPK3RayPKiS3_PK9BlockInfoP11SamplePointPiiiP17curandStateXORWOW_param_0,
	.param .u64 .ptr .align 1 _Z19ray_sampling_kernelPK3RayPKiS3_PK9BlockInfoP11SamplePointPiiiP17curandStateXORWOW_param_1,
	.param .u64 .ptr .align 1 _Z19ray_sampling_kernelPK3RayPKiS3_PK9BlockInfoP11SamplePointPiiiP17curandStateXORWOW_param_2,
	.param .u64 .ptr .align 1 _Z19ray_sampling_kernelPK3RayPKiS3_PK9BlockInfoP11SamplePointPiiiP17curandStateXORWOW_param_3,
	.param .u64 .ptr .align 1 _Z19ray_sampling_kernelPK3RayPKiS3_PK9BlockInfoP11SamplePointPiiiP17curandStateXORWOW_param_4,
	.param .u64 .ptr .align 1 _Z19ray_sampling_kernelPK3RayPKiS3_PK9BlockInfoP11SamplePointPiiiP17curandStateXORWOW_param_5,
	.param .u32 _Z19ray_sampling_kernelPK3RayPKiS3_PK9BlockInfoP11SamplePointPiiiP17curandStateXORWOW_param_6,
	.param .u32 _Z19ray_sampling_kernelPK3RayPKiS3_PK9BlockInfoP11SamplePointPiiiP17curandStateXORWOW_param_7,
	.param .u64 .ptr .align 1 _Z19ray_sampling_kernelPK3RayPKiS3_PK9BlockInfoP11SamplePointPiiiP17curandStateXORWOW_param_8
)
{
	.reg .pred 	%p<12>;
	.reg .b32 	%r<192>;
	.reg .b32 	%f<53>;
	.reg .b64 	%rd<32>;
	.reg .b64 	%fd<2>;

	ld.param.u64 	%rd10, [_Z19ray_sampling_kernelPK3RayPKiS3_PK9BlockInfoP11SamplePointPiiiP17curandStateXORWOW_param_4];
	ld.param.u32 	%r81, [_Z19ray_sampling_kernelPK3RayPKiS3_PK9BlockInfoP11SamplePointPiiiP17curandStateXORWOW_param_6];
	cvta.to.global.u64 	%rd1, %rd10;
	mov.u32 	%r82, %ctaid.x;
	mov.u32 	%r83, %ntid.x;
	mov.u32 	%r84, %tid.x;
	mad.lo.s32 	%r1, %r82, %r83, %r84;
	setp.ge.s32 	%p1, %r1, %r81;
	@%p1 bra 	$L__BB3_14;
	ld.param.u64 	%rd31, [_Z19ray_sampling_kernelPK3RayPKiS3_PK9BlockInfoP11SamplePointPiiiP17curandStateXORWOW_param_8];
	ld.param.u64 	%rd29, [_Z19ray_sampling_kernelPK3RayPKiS3_PK9BlockInfoP11SamplePointPiiiP17curandStateXORWOW_param_2];
	ld.param.u64 	%rd27, [_Z19ray_sampling_kernelPK3RayPKiS3_PK9BlockInfoP11SamplePointPiiiP17curandStateXORWOW_param_0];
	cvta.to.global.u64 	%rd11, %rd31;
	cvta.to.global.u64 	%rd12, %rd27;
	cvta.to.global.u64 	%rd13, %rd29;
	mul.wide.s32 	%rd14, %r1, 48;
	add.s64 	%rd2, %rd11, %rd14;
	ld.global.v2.u32 	{%r168, %r166}, [%rd2];
	ld.global.v2.u32 	{%r165, %r164}, [%rd2+8];
	ld.global.v2.u32 	{%r163, %r167}, [%rd2+16];
	ld.global.v2.u32 	{%r8, %r9}, [%rd2+24];
	ld.global.f32 	%f1, [%rd2+32];
	ld.global.f64 	%fd1, [%rd2+40];
	mul.wide.s32 	%rd15, %r1, 32;
	add.s64 	%rd3, %rd12, %rd15;
	ld.global.f32 	%f2, [%rd3];
	ld.global.f32 	%f3, [%rd3+4];
	ld.global.f32 	%f4, [%rd3+8];
	ld.global.f32 	%f5, [%rd3+12];
	ld.global.f32 	%f6, [%rd3+16];
	ld.global.f32 	%f7, [%rd3+20];
	ld.global.f32 	%f8, [%rd3+24];
	mul.wide.s32 	%rd16, %r1, 4;
	add.s64 	%rd17, %rd13, %rd16;
	ld.global.u32 	%r10, [%rd17];
	setp.lt.s32 	%p2, %r10, 1;
	mov.b32 	%r169, 0;
	@%p2 bra 	$L__BB3_13;
	ld.global.f32 	%f10, [%rd3+28];
	sub.f32 	%f9, %f10, %f8;
	mov.b32 	%r148, 0;
	mov.u32 	%r169, %r148;
$L__BB3_3:
	mov.u32 	%r18, %r168;
	mov.u32 	%r16, %r165;
	mov.u32 	%r15, %r164;
	mov.u32 	%r14, %r163;
	mov.u32 	%r13, %r167;
	mov.u32 	%r12, %r169;
	ld.param.u32 	%r147, [_Z19ray_sampling_kernelPK3RayPKiS3_PK9BlockInfoP11SamplePointPiiiP17curandStateXORWOW_param_7];
	ld.param.u64 	%rd28, [_Z19ray_sampling_kernelPK3RayPKiS3_PK9BlockInfoP11SamplePointPiiiP17curandStateXORWOW_param_1];
	shl.b32 	%r87, %r1, 5;
	add.s32 	%r88, %r87, %r148;
	cvta.to.global.u64 	%rd18, %rd28;
	mul.wide.s32 	%rd19, %r88, 4;
	add.s64 	%rd20, %rd18, %rd19;
	ld.global.u32 	%r19, [%rd20];
	sub.s32 	%r89, 256, %r12;
	min.s32 	%r20, %r147, %r89;
	setp.lt.s32 	%p3, %r20, 1;
	@%p3 bra 	$L__BB3_12;
	and.b32  	%r21, %r20, 3;
	setp.eq.s32 	%p4, %r21, 0;
	mov.u32 	%r169, %r12;
	mov.u32 	%r157, %r13;
	mov.u32 	%r158, %r14;
	mov.u32 	%r159, %r15;
	mov.u32 	%r160, %r16;
	mov.u32 	%r168, %r18;
	@%p4 bra 	$L__BB3_8;
	shr.u32 	%r91, %r166, 2;
	xor.b32  	%r92, %r91, %r166;
	shl.b32 	%r93, %r13, 4;
	shl.b32 	%r94, %r92, 1;
	xor.b32  	%r95, %r94, %r93;
	xor.b32  	%r96, %r95, %r92;
	xor.b32  	%r22, %r96, %r13;
	add.s32 	%r168, %r18, 362437;
	add.s32 	%r97, %r22, %r168;
	cvt.rn.f32.u32 	%f11, %r97;
	fma.rn.f32 	%f12, %f11, 0f2F800000, 0f2F000000;
	fma.rn.f32 	%f13, %f9, %f12, %f8;
	fma.rn.f32 	%f14, %f5, %f13, %f2;
	fma.rn.f32 	%f15, %f6, %f13, %f3;
	fma.rn.f32 	%f16, %f7, %f13, %f4;
	shl.b32 	%r98, %r1, 8;
	add.s32 	%r99, %r98, %r12;
	mul.wide.s32 	%rd21, %r99, 20;
	add.s64 	%rd4, %rd1, %rd21;
	st.global.f32 	[%rd4], %f14;
	st.global.f32 	[%rd4+4], %f15;
	st.global.f32 	[%rd4+8], %f16;
	st.global.f32 	[%rd4+12], %f13;
	st.global.u32 	[%rd4+16], %r19;
	add.s32 	%r169, %r12, 1;
	setp.eq.s32 	%p5, %r21, 1;
	mov.u32 	%r157, %r22;
	mov.u32 	%r158, %r13;
	mov.u32 	%r159, %r14;
	mov.u32 	%r160, %r15;
	mov.u32 	%r166, %r16;
	mov.u32 	%r163, %r13;
	mov.u32 	%r164, %r14;
	mov.u32 	%r165, %r15;
	mov.u32 	%r167, %r22;
	@%p5 bra 	$L__BB3_8;
	shr.u32 	%r100, %r16, 2;
	xor.b32  	%r101, %r100, %r16;
	shl.b32 	%r102, %r22, 4;
	shl.b32 	%r103, %r101, 1;
	xor.b32  	%r104, %r103, %r102;
	xor.b32  	%r105, %r104, %r101;
	xor.b32  	%r167, %r105, %r22;
	add.s32 	%r168, %r18, 724874;
	add.s32 	%r106, %r167, %r168;
	cvt.rn.f32.u32 	%f17, %r106;
	fma.rn.f32 	%f18, %f17, 0f2F800000, 0f2F000000;
	fma.rn.f32 	%f19, %f9, %f18, %f8;
	fma.rn.f32 	%f20, %f5, %f19, %f2;
	fma.rn.f32 	%f21, %f6, %f19, %f3;
	fma.rn.f32 	%f22, %f7, %f19, %f4;
	st.global.f32 	[%rd4+20], %f20;
	st.global.f32 	[%rd4+24], %f21;
	st.global.f32 	[%rd4+28], %f22;
	st.global.f32 	[%rd4+32], %f19;
	st.global.u32 	[%rd4+36], %r19;
	add.s32 	%r169, %r12, 2;
	setp.eq.s32 	%p6, %r21, 2;
	mov.u32 	%r157, %r167;
	mov.u32 	%r158, %r22;
	mov.u32 	%r159, %r13;
	mov.u32 	%r160, %r14;
	mov.u32 	%r166, %r15;
	mov.u32 	%r163, %r22;
	mov.u32 	%r164, %r13;
	mov.u32 	%r165, %r14;
	@%p6 bra 	$L__BB3_8;
	shr.u32 	%r107, %r15, 2;
	xor.b32  	%r108, %r107, %r15;
	shl.b32 	%r109, %r167, 4;
	shl.b32 	%r110, %r108, 1;
	xor.b32  	%r111, %r110, %r109;
	xor.b32  	%r112, %r111, %r108;
	xor.b32  	%r157, %r112, %r167;
	add.s32 	%r168, %r18, 1087311;
	add.s32 	%r113, %r157, %r168;
	cvt.rn.f32.u32 	%f23, %r113;
	fma.rn.f32 	%f24, %f23, 0f2F800000, 0f2F000000;
	fma.rn.f32 	%f25, %f9, %f24, %f8;
	fma.rn.f32 	%f26, %f5, %f25, %f2;
	fma.rn.f32 	%f27, %f6, %f25, %f3;
	fma.rn.f32 	%f28, %f7, %f25, %f4;
	st.global.f32 	[%rd4+40], %f26;
	st.global.f32 	[%rd4+44], %f27;
	st.global.f32 	[%rd4+48], %f28;
	st.global.f32 	[%rd4+52], %f25;
	st.global.u32 	[%rd4+56], %r19;
	add.s32 	%r169, %r12, 3;
	mov.u32 	%r158, %r167;
	mov.u32 	%r159, %r22;
	mov.u32 	%r160, %r13;
	mov.u32 	%r166, %r14;
	mov.u32 	%r163, %r167;
	mov.u32 	%r164, %r22;
	mov.u32 	%r165, %r13;
	mov.u32 	%r167, %r157;
$L__BB3_8:
	setp.lt.u32 	%p7, %r20, 4;
	@%p7 bra 	$L__BB3_12;
	sub.s32 	%r114, %r169, %r12;
	sub.s32 	%r172, %r114, %r20;
	shl.b32 	%r115, %r1, 8;
	add.s32 	%r171, %r115, %r169;
	add.s32 	%r170, %r168, 724874;
$L__BB3_10:
	mov.u32 	%r51, %r157;
	shr.u32 	%r116, %r166, 2;
	xor.b32  	%r117, %r116, %r166;
	shl.b32 	%r118, %r51, 4;
	shl.b32 	%r119, %r117, 1;
	xor.b32  	%r120, %r119, %r118;
	xor.b32  	%r121, %r120, %r117;
	xor.b32  	%r165, %r121, %r51;
	add.s32 	%r122, %r170, %r165;
	add.s32 	%r123, %r122, -362437;
	cvt.rn.f32.u32 	%f29, %r123;
	fma.rn.f32 	%f30, %f29, 0f2F800000, 0f2F000000;
	fma.rn.f32 	%f31, %f9, %f30, %f8;
	fma.rn.f32 	%f32, %f5, %f31, %f2;
	fma.rn.f32 	%f33, %f6, %f31, %f3;
	fma.rn.f32 	%f34, %f7, %f31, %f4;
	mul.wide.s32 	%rd22, %r171, 20;
	add.s64 	%rd23, %rd1, %rd22;
	st.global.f32 	[%rd23], %f32;
	st.global.f32 	[%rd23+4], %f33;
	st.global.f32 	[%rd23+8], %f34;
	st.global.f32 	[%rd23+12], %f31;
	st.global.u32 	[%rd23+16], %r19;
	shr.u32 	%r124, %r160, 2;
	xor.b32  	%r125, %r124, %r160;
	shl.b32 	%r126, %r165, 4;
	shl.b32 	%r127, %r125, 1;
	xor.b32  	%r128, %r127, %r126;
	xor.b32  	%r129, %r128, %r125;
	xor.b32  	%r164, %r129, %r165;
	add.s32 	%r130, %r170, %r164;
	cvt.rn.f32.u32 	%f35, %r130;
	fma.rn.f32 	%f36, %f35, 0f2F800000, 0f2F000000;
	fma.rn.f32 	%f37, %f9, %f36, %f8;
	fma.rn.f32 	%f38, %f5, %f37, %f2;
	fma.rn.f32 	%f39, %f6, %f37, %f3;
	fma.rn.f32 	%f40, %f7, %f37, %f4;
	st.global.f32 	[%rd23+20], %f38;
	st.global.f32 	[%rd23+24], %f39;
	st.global.f32 	[%rd23+28], %f40;
	st.global.f32 	[%rd23+32], %f37;
	st.global.u32 	[%rd23+36], %r19;
	shr.u32 	%r131, %r159, 2;
	xor.b32  	%r132, %r131, %r159;
	shl.b32 	%r133, %r164, 4;
	shl.b32 	%r134, %r132, 1;
	xor.b32  	%r135, %r134, %r133;
	xor.b32  	%r136, %r135, %r132;
	xor.b32  	%r163, %r136, %r164;
	add.s32 	%r137, %r170, %r163;
	add.s32 	%r138, %r137, 362437;
	cvt.rn.f32.u32 	%f41, %r138;
	fma.rn.f32 	%f42, %f41, 0f2F800000, 0f2F000000;
	fma.rn.f32 	%f43, %f9, %f42, %f8;
	fma.rn.f32 	%f44, %f5, %f43, %f2;
	fma.rn.f32 	%f45, %f6, %f43, %f3;
	fma.rn.f32 	%f46, %f7, %f43, %f4;
	st.global.f32 	[%rd23+40], %f44;
	st.global.f32 	[%rd23+44], %f45;
	st.global.f32 	[%rd23+48], %f46;
	st.global.f32 	[%rd23+52], %f43;
	st.global.u32 	[%rd23+56], %r19;
	shr.u32 	%r139, %r158, 2;
	xor.b32  	%r140, %r139, %r158;
	shl.b32 	%r141, %r163, 4;
	shl.b32 	%r142, %r140, 1;
	xor.b32  	%r143, %r142, %r141;
	xor.b32  	%r144, %r143, %r140;
	xor.b32  	%r157, %r144, %r163;
	add.s32 	%r145, %r170, %r157;
	add.s32 	%r146, %r145, 724874;
	cvt.rn.f32.u32 	%f47, %r146;
	fma.rn.f32 	%f48, %f47, 0f2F800000, 0f2F000000;
	fma.rn.f32 	%f49, %f9, %f48, %f8;
	fma.rn.f32 	%f50, %f5, %f49, %f2;
	fma.rn.f32 	%f51, %f6, %f49, %f3;
	fma.rn.f32 	%f52, %f7, %f49, %f4;
	st.global.f32 	[%rd23+60], %f50;
	st.global.f32 	[%rd23+64], %f51;
	st.global.f32 	[%rd23+68], %f52;
	st.global.f32 	[%rd23+72], %f49;
	st.global.u32 	[%rd23+76], %r19;
	add.s32 	%r172, %r172, 4;
	add.s32 	%r171, %r171, 4;
	add.s32 	%r170, %r170, 1449748;
	setp.ne.s32 	%p8, %r172, 0;
	mov.u32 	%r158, %r163;
	mov.u32 	%r159, %r164;
	mov.u32 	%r160, %r165;
	mov.u32 	%r166, %r51;
	@%p8 bra 	$L__BB3_10;
	add.s32 	%r168, %r170, -724874;
	add.s32 	%r169, %r12, %r20;
	mov.u32 	%r166, %r51;
	mov.u32 	%r167, %r157;
$L__BB3_12:
	add.s32 	%r148, %r148, 1;
	setp.lt.s32 	%p9, %r148, %r10;
	setp.lt.s32 	%p10, %r169, 256;
	and.pred  	%p11, %p9, %p10;
	@%p11 bra 	$L__BB3_3;
$L__BB3_13:
	ld.param.u64 	%rd30, [_Z19ray_sampling_kernelPK3RayPKiS3_PK9BlockInfoP11SamplePointPiiiP17curandStateXORWOW_param_5];
	cvta.to.global.u64 	%rd24, %rd30;
	mul.wide.s32 	%rd25, %r1, 4;
	add.s64 	%rd26, %rd24, %rd25;
	st.global.u32 	[%rd26], %r169;
	st.global.v2.u32 	[%rd2], {%r168, %r166};
	st.global.v2.u32 	[%rd2+8], {%r165, %r164};
	st.global.v2.u32 	[%rd2+16], {%r163, %r167};
	st.global.v2.u32 	[%rd2+24], {%r8, %r9};
	st.global.f32 	[%rd2+32], %f1;
	st.global.f64 	[%rd2+40], %fd1;
$L__BB3_14:
	ret;

}
	// .globl	_Z34block_interpolation_weights_kernelPK6float3PKiPK9BlockInfoPfif
.visible .entry _Z34block_interpolation_weights_kernelPK6float3PKiPK9BlockInfoPfif(
	.param .u64 .ptr .align 1 _Z34block_interpolation_weights_kernelPK6float3PKiPK9BlockInfoPfif_param_0,
	.param .u64 .ptr .align 1 _Z34block_interpolation_weights_kernelPK6float3PKiPK9BlockInfoPfif_param_1,
	.param .u64 .ptr .align 1 _Z34block_interpolation_weights_kernelPK6float3PKiPK9BlockInfoPfif_param_2,
	.param .u64 .ptr .align 1 _Z34block_interpolation_weights_kernelPK6float3PKiPK9BlockInfoPfif_param_3,
	.param .u32 _Z34block_interpolation_weights_kernelPK6float3PKiPK9BlockInfoPfif_param_4,
	.param .f32 _Z34block_interpolation_weights_kernelPK6float3PKiPK9BlockInfoPfif_param_5
)
{
	.reg .pred 	%p<2>;
	.reg .b32 	%r<9>;
	.reg .b32 	%f<29>;
	.reg .b64 	%rd<16>;

	ld.param.u64 	%rd1, [_Z34block_interpolation_weights_kernelPK6float3PKiPK9BlockInfoPfif_param_0];
	ld.param.u64 	%rd2, [_Z34block_interpolation_weights_kernelPK6float3PKiPK9BlockInfoPfif_param_1];
	ld.param.u64 	%rd3, [_Z34block_interpolation_weights_kernelPK6float3PKiPK9BlockInfoPfif_param_2];
	ld.param.u64 	%rd4, [_Z34block_interpolation_weights_kernelPK6float3PKiPK9BlockInfoPfif_param_3];
	ld.param.u32 	%r2, [_Z34block_interpolation_weights_kernelPK6float3PKiPK9BlockInfoPfif_param_4];
	ld.param.f32 	%f1, [_Z34block_interpolation_weights_kernelPK6float3PKiPK9BlockInfoPfif_param_5];
	mov.u32 	%r3, %ctaid.x;
	mov.u32 	%r4, %ntid.x;
	mov.u32 	%r5, %tid.x;
	mad.lo.s32 	%r1, %r3, %r4, %r5;
	setp.ge.s32 	%p1, %r1, %r2;
	@%p1 bra 	$L__BB4_2;
	cvta.to.global.u64 	%rd5, %rd2;
	cvta.to.global.u64 	%rd6, %rd1;
	cvta.to.global.u64 	%rd7, %rd3;
	cvta.to.global.u64 	%rd8, %rd4;
	mul.wide.s32 	%rd9, %r1, 4;
	add.s64 	%rd10, %rd5, %rd9;
	ld.global.u32 	%r6, [%rd10];
	mul.wide.s32 	%rd11, %r1, 12;
	add.s64 	%rd12, %rd6, %rd11;
	ld.global.f32 	%f2, [%rd12];
	ld.global.f32 	%f3, [%rd12+4];
	ld.global.f32 	%f4, [%rd12+8];
	mul.wide.s32 	%rd13, %r6, 24;
	add.s64 	%rd14, %rd7, %rd13;
	ld.global.f32 	%f5, [%rd14];
	ld.global.f32 	%f6, [%rd14+4];
	ld.global.f32 	%f7, [%rd14+8];
	sub.f32 	%f8, %f2, %f5;
	sub.f32 	%f9, %f3, %f6;
	sub.f32 	%f10, %f4, %f7;
	mul.f32 	%f11, %f9, %f9;
	fma.rn.f32 	%f12, %f8, %f8, %f11;
	fma.rn.f32 	%f13, %f10, %f10, %f12;
	sqrt.rn.f32 	%f14, %f13;
	neg.f32 	%f15, %f14;
	mul.f32 	%f16, %f1, %f15;
	fma.rn.f32 	%f17, %f16, 0f3BBB989D, 0f3F000000;
	cvt.sat.f32.f32 	%f18, %f17;
	mov.f32 	%f19, 0f4B400001;
	mov.f32 	%f20, 0f437C0000;
	fma.rm.f32 	%f21, %f18, %f20, %f19;
	add.f32 	%f22, %f21, 0fCB40007F;
	neg.f32 	%f23, %f22;
	fma.rn.f32 	%f24, %f16, 0f3FB8AA3B, %f23;
	fma.rn.f32 	%f25, %f16, 0f32A57060, %f24;
	mov.b32 	%r7, %f21;
	shl.b32 	%r8, %r7, 23;
	mov.b32 	%f26, %r8;
	ex2.approx.ftz.f32 	%f27, %f25;
	mul.f32 	%f28, %f27, %f26;
	add.s64 	%rd15, %rd8, %rd9;
	st.global.f32 	[%rd15], %f28;
$L__BB4_2:
	ret;

}
	// .globl	_Z29block_volume_rendering_kernelPK11SamplePointPKfPK6float3S3_PKiPS4_PfSA_if
.visible .entry _Z29block_volume_rendering_kernelPK11SamplePointPKfPK6float3S3_PKiPS4_PfSA_if(
	.param .u64 .ptr .align 1 _Z29block_volume_rendering_kernelPK11SamplePointPKfPK6float3S3_PKiPS4_PfSA_if_param_0,
	.param .u64 .ptr .align 1 _Z29block_volume_rendering_kernelPK11SamplePointPKfPK6float3S3_PKiPS4_PfSA_if_param_1,
	.param .u64 .ptr .align 1 _Z29block_volume_rendering_kernelPK11SamplePointPKfPK6float3S3_PKiPS4_PfSA_if_param_2,
	.param .u64 .ptr .align 1 _Z29block_volume_rendering_kernelPK11SamplePointPKfPK6float3S3_PKiPS4_PfSA_if_param_3,
	.param .u64 .ptr .align 1 _Z29block_volume_rendering_kernelPK11SamplePointPKfPK6float3S3_PKiPS4_PfSA_if_param_4,
	.param .u64 .ptr .align 1 _Z29block_volume_rendering_kernelPK11SamplePointPKfPK6float3S3_PKiPS4_PfSA_if_param_5,
	.param .u64 .ptr .align 1 _Z29block_volume_rendering_kernelPK11SamplePointPKfPK6float3S3_PKiPS4_PfSA_if_param_6,
	.param .u64 .ptr .align 1 _Z29block_volume_rendering_kernelPK11SamplePointPKfPK6float3S3_PKiPS4_PfSA_if_param_7,
	.param .u32 _Z29block_volume_rendering_kernelPK11SamplePointPKfPK6float3S3_PKiPS4_PfSA_if_param_8,
	.param .f32 _Z29block_volume_rendering_kernelPK11SamplePointPKfPK6float3S3_PKiPS4_PfSA_if_param_9
)
{
	.reg .pred 	%p<8>;
	.reg .b32 	%r<17>;
	.reg .b32 	%f<66>;
	.reg .b64 	%rd<38>;

	ld.param.u64 	%rd8, [_Z29block_volume_rendering_kernelPK11SamplePointPKfPK6float3S3_PKiPS4_PfSA_if_param_0];
	ld.param.u64 	%rd10, [_Z29block_volume_rendering_kernelPK11SamplePointPKfPK6float3S3_PKiPS4_PfSA_if_param_2];
	ld.param.u64 	%rd11, [_Z29block_volume_rendering_kernelPK11SamplePointPKfPK6float3S3_PKiPS4_PfSA_if_param_3];
	ld.param.u64 	%rd12, [_Z29block_volume_rendering_kernelPK11SamplePointPKfPK6float3S3_PKiPS4_PfSA_if_param_4];
	ld.param.u64 	%rd13, [_Z29block_volume_rendering_kernelPK11SamplePointPKfPK6float3S3_PKiPS4_PfSA_if_param_5];
	ld.param.u64 	%rd14, [_Z29block_volume_rendering_kernelPK11SamplePointPKfPK6float3S3_PKiPS4_PfSA_if_param_6];
	ld.param.u64 	%rd15, [_Z29block_volume_rendering_kernelPK11SamplePointPKfPK6float3S3_PKiPS4_PfSA_if_param_7];
	ld.param.u32 	%r5, [_Z29block_volume_rendering_kernelPK11SamplePointPKfPK6float3S3_PKiPS4_PfSA_if_param_8];
	cvta.to.global.u64 	%rd1, %rd15;
	cvta.to.global.u64 	%rd2, %rd14;
	cvta.to.global.u64 	%rd3, %rd13;
	mov.u32 	%r6, %ctaid.x;
	mov.u32 	%r7, %ntid.x;
	mov.u32 	%r8, %tid.x;
	mad.lo.s32 	%r1, %r6, %r7, %r8;
	setp.ge.s32 	%p1, %r1, %r5;
	@%p1 bra 	$L__BB5_8;
	cvta.to.global.u64 	%rd16, %rd12;
	mul.wide.s32 	%rd17, %r1, 4;
	add.s64 	%rd18, %rd16, %rd17;
	ld.global.u32 	%r2, [%rd18];
	setp.eq.s32 	%p2, %r2, 0;
	@%p2 bra 	$L__BB5_9;
	setp.lt.s32 	%p3, %r2, 1;
	mov.f32 	%f61, 0f00000000;
	mov.f32 	%f62, %f61;
	mov.f32 	%f63, %f61;
	mov.f32 	%f64, %f61;
	mov.f32 	%f65, %f61;
	@%p3 bra 	$L__BB5_7;
	cvta.to.global.u64 	%rd4, %rd11;
	cvta.to.global.u64 	%rd5, %rd10;
	cvta.to.global.u64 	%rd6, %rd8;
	mov.f32 	%f65, 0f00000000;
	mov.f32 	%f54, 0f3F800000;
	mov.b32 	%r16, 0;
	shl.b32 	%r10, %r1, 8;
	add.s32 	%r12, %r2, -1;
	mov.f32 	%f64, %f65;
	mov.f32 	%f63, %f65;
	mov.f32 	%f62, %f65;
	mov.f32 	%f61, %f65;
$L__BB5_4:
	ld.param.u64 	%rd37, [_Z29block_volume_rendering_kernelPK11SamplePointPKfPK6float3S3_PKiPS4_PfSA_if_param_1];
	add.s32 	%r11, %r16, %r10;
	cvta.to.global.u64 	%rd19, %rd37;
	mul.wide.s32 	%rd20, %r11, 4;
	add.s64 	%rd21, %rd19, %rd20;
	ld.global.f32 	%f7, [%rd21];
	add.s64 	%rd22, %rd4, %rd20;
	ld.global.f32 	%f8, [%rd22];
	mul.wide.s32 	%rd23, %r11, 12;
	add.s64 	%rd24, %rd5, %rd23;
	ld.global.f32 	%f9, [%rd24];
	ld.global.f32 	%f10, [%rd24+4];
	ld.global.f32 	%f11, [%rd24+8];
	mul.wide.s32 	%rd25, %r11, 20;
	add.s64 	%rd26, %rd6, %rd25;
	add.s64 	%rd7, %rd26, 12;
	ld.global.f32 	%f12, [%rd26+12];
	setp.ge.s32 	%p4, %r16, %r12;
	mov.f32 	%f60, 0f3C23D70A;
	@%p4 bra 	$L__BB5_6;
	ld.global.f32 	%f31, [%rd7+20];
	sub.f32 	%f60, %f31, %f12;
$L__BB5_6:
	ld.param.f32 	%f53, [_Z29block_volume_rendering_kernelPK11SamplePointPKfPK6float3S3_PKiPS4_PfSA_if_param_9];
	neg.f32 	%f32, %f8;
	mul.f32 	%f33, %f7, %f32;
	mul.f32 	%f34, %f33, %f60;
	mul.f32 	%f35, %f53, %f34;
	fma.rn.f32 	%f36, %f35, 0f3BBB989D, 0f3F000000;
	cvt.sat.f32.f32 	%f37, %f36;
	mov.f32 	%f38, 0f4B400001;
	mov.f32 	%f39, 0f437C0000;
	fma.rm.f32 	%f40, %f37, %f39, %f38;
	add.f32 	%f41, %f40, 0fCB40007F;
	neg.f32 	%f42, %f41;
	fma.rn.f32 	%f43, %f35, 0f3FB8AA3B, %f42;
	fma.rn.f32 	%f44, %f35, 0f32A57060, %f43;
	mov.b32 	%r13, %f40;
	shl.b32 	%r14, %r13, 23;
	mov.b32 	%f45, %r14;
	ex2.approx.ftz.f32 	%f46, %f44;
	mul.f32 	%f47, %f46, %f45;
	mov.f32 	%f48, 0f3F800000;
	sub.f32 	%f49, %f48, %f47;
	min.f32 	%f50, %f49, 0f3F800000;
	mul.f32 	%f51, %f54, %f50;
	fma.rn.f32 	%f61, %f9, %f51, %f61;
	fma.rn.f32 	%f62, %f10, %f51, %f62;
	fma.rn.f32 	%f63, %f11, %f51, %f63;
	fma.rn.f32 	%f65, %f12, %f51, %f65;
	add.f32 	%f64, %f64, %f51;
	sub.f32 	%f52, %f48, %f50;
	mul.f32 	%f54, %f54, %f52;
	setp.geu.f32 	%p5, %f54, 0f3A83126F;
	add.s32 	%r16, %r16, 1;
	setp.lt.s32 	%p6, %r16, %r2;
	and.pred  	%p7, %p5, %p6;
	@%p7 bra 	$L__BB5_4;
$L__BB5_7:
	mul.wide.s32 	%rd27, %r1, 12;
	add.s64 	%rd28, %rd3, %rd27;
	st.global.f32 	[%rd28], %f61;
	st.global.f32 	[%rd28+4], %f62;
	st.global.f32 	[%rd28+8], %f63;
	mul.wide.s32 	%rd29, %r1, 4;
	add.s64 	%rd30, %rd2, %rd29;
	st.global.f32 	[%rd30], %f65;
	add.s64 	%rd31, %rd1, %rd29;
	st.global.f32 	[%rd31], %f64;
$L__BB5_8:
	ret;
$L__BB5_9:
	mul.wide.s32 	%rd32, %r1, 12;
	add.s64 	%rd33, %rd3, %rd32;
	mov.b32 	%r15, 0;
	st.global.u32 	[%rd33], %r15;
	st.global.u32 	[%rd33+4], %r15;
	st.global.u32 	[%rd33+8], %r15;
	add.s64 	%rd35, %rd2, %rd17;
	st.global.u32 	[%rd35], %r15;
	add.s64 	%rd36, %rd1, %rd17;
	st.global.u32 	[%rd36], %r15;
	bra.uni 	$L__BB5_8;

}
	// .globl	_Z27appearance_embedding_kernelPKiS0_PKfPfii
.visible .entry _Z27appearance_embedding_kernelPKiS0_PKfPfii(
	.param .u64 .ptr .align 1 _Z27appearance_embedding_kernelPKiS0_PKfPfii_param_0,
	.param .u64 .ptr .align 1 _Z27appearance_embedding_kernelPKiS0_PKfPfii_param_1,
	.param .u64 .ptr .align 1 _Z27appearance_embedding_kernelPKiS0_PKfPfii_param_2,
	.param .u64 .ptr .align 1 _Z27appearance_embedding_kernelPKiS0_PKfPfii_param_3,
	.param .u32 _Z27appearance_embedding_kernelPKiS0_PKfPfii_param_4,
	.param .u32 _Z27appearance_embedding_kernelPKiS0_PKfPfii_param_5
)
{
	.reg .pred 	%p<11>;
	.reg .b32 	%r<49>;
	.reg .b32 	%f<30>;
	.reg .b64 	%rd<27>;

	ld.param.u64 	%rd6, [_Z27appearance_embedding_kernelPKiS0_PKfPfii_param_0];
	ld.param.u64 	%rd7, [_Z27appearance_embedding_kernelPKiS0_PKfPfii_param_2];
	ld.param.u64 	%rd8, [_Z27appearance_embedding_kernelPKiS0_PKfPfii_param_3];
	ld.param.u32 	%r30, [_Z27appearance_embedding_kernelPKiS0_PKfPfii_param_4];
	ld.param.u32 	%r29, [_Z27appearance_embedding_kernelPKiS0_PKfPfii_param_5];
	cvta.to.global.u64 	%rd1, %rd8;
	cvta.to.global.u64 	%rd2, %rd7;
	mov.u32 	%r31, %ctaid.x;
	mov.u32 	%r32, %ntid.x;
	mov.u32 	%r33, %tid.x;
	mad.lo.s32 	%r1, %r31, %r32, %r33;
	setp.ge.s32 	%p1, %r1, %r30;
	@%p1 bra 	$L__BB6_14;
	cvta.to.global.u64 	%rd3, %rd6;
	setp.lt.s32 	%p2, %r29, 1;
	@%p2 bra 	$L__BB6_14;
	mul.wide.s32 	%rd9, %r1, 4;
	add.s64 	%rd10, %rd3, %rd9;
	ld.global.u32 	%r35, [%rd10];
	mul.lo.s32 	%r2, %r35, %r29;
	mul.lo.s32 	%r3, %r29, %r1;
	and.b32  	%r4, %r29, 15;
	setp.lt.u32 	%p3, %r29, 16;
	mov.b32 	%r44, 0;
	@%p3 bra 	$L__BB6_5;
	and.b32  	%r44, %r29, 2147483632;
	neg.s32 	%r42, %r44;
	add.s64 	%rd4, %rd2, 32;
	add.s64 	%rd5, %rd1, 32;
	mov.u32 	%r40, %r3;
	mov.u32 	%r41, %r2;
$L__BB6_4:
	.pragma "nounroll";
	mul.wide.s32 	%rd11, %r41, 4;
	add.s64 	%rd12, %rd4, %rd11;
	mul.wide.s32 	%rd13, %r40, 4;
	add.s64 	%rd14, %rd5, %rd13;
	ld.global.f32 	%f1, [%rd12+-32];
	st.global.f32 	[%rd14+-32], %f1;
	ld.global.f32 	%f2, [%rd12+-28];
	st.global.f32 	[%rd14+-28], %f2;
	ld.global.f32 	%f3, [%rd12+-24];
	st.global.f32 	[%rd14+-24], %f3;
	ld.global.f32 	%f4, [%rd12+-20];
	st.global.f32 	[%rd14+-20], %f4;
	ld.global.f32 	%f5, [%rd12+-16];
	st.global.f32 	[%rd14+-16], %f5;
	ld.global.f32 	%f6, [%rd12+-12];
	st.global.f32 	[%rd14+-12], %f6;
	ld.global.f32 	%f7, [%rd12+-8];
	st.global.f32 	[%rd14+-8], %f7;
	ld.global.f32 	%f8, [%rd12+-4];
	st.global.f32 	[%rd14+-4], %f8;
	ld.global.f32 	%f9, [%rd12];
	st.global.f32 	[%rd14], %f9;
	ld.global.f32 	%f10, [%rd12+4];
	st.global.f32 	[%rd14+4], %f10;
	ld.global.f32 	%f11, [%rd12+8];
	st.global.f32 	[%rd14+8], %f11;
	ld.global.f32 	%f12, [%rd12+12];
	st.global.f32 	[%rd14+12], %f12;
	ld.global.f32 	%f13, [%rd12+16];
	st.global.f32 	[%rd14+16], %f13;
	ld.global.f32 	%f14, [%rd12+20];
	st.global.f32 	[%rd14+20], %f14;
	ld.global.f32 	%f15, [%rd12+24];
	st.global.f32 	[%rd14+24], %f15;
	ld.global.f32 	%f16, [%rd12+28];
	st.global.f32 	[%rd14+28], %f16;
	add.s32 	%r42, %r42, 16;
	add.s32 	%r41, %r41, 16;
	add.s32 	%r40, %r40, 16;
	setp.ne.s32 	%p4, %r42, 0;
	@%p4 bra 	$L__BB6_4;
$L__BB6_5:
	setp.eq.s32 	%p5, %r4, 0;
	@%p5 bra 	$L__BB6_14;
	and.b32  	%r14, %r29, 7;
	setp.lt.u32 	%p6, %r4, 8;
	@%p6 bra 	$L__BB6_8;
	add.s32 	%r36, %r44, %r2;
	mul.wide.s32 	%rd15, %r36, 4;
	add.s64 	%rd16, %rd2, %rd15;
	ld.global.f32 	%f17, [%rd16];
	add.s32 	%r37, %r44, %r3;
	mul.wide.s32 	%rd17, %r37, 4;
	add.s64 	%rd18, %rd1, %rd17;
	st.global.f32 	[%rd18], %f17;
	ld.global.f32 	%f18, [%rd16+4];
	st.global.f32 	[%rd18+4], %f18;
	ld.global.f32 	%f19, [%rd16+8];
	st.global.f32 	[%rd18+8], %f19;
	ld.global.f32 	%f20, [%rd16+12];
	st.global.f32 	[%rd18+12], %f20;
	ld.global.f32 	%f21, [%rd16+16];
	st.global.f32 	[%rd18+16], %f21;
	ld.global.f32 	%f22, [%rd16+20];
	st.global.f32 	[%rd18+20], %f22;
	ld.global.f32 	%f23, [%rd16+24];
	st.global.f32 	[%rd18+24], %f23;
	ld.global.f32 	%f24, [%rd16+28];
	st.global.f32 	[%rd18+28], %f24;
	add.s32 	%r44, %r44, 8;
$L__BB6_8:
	setp.eq.s32 	%p7, %r14, 0;
	@%p7 bra 	$L__BB6_14;
	and.b32  	%r17, %r29, 3;
	setp.lt.u32 	%p8, %r14, 4;
	@%p8 bra 	$L__BB6_11;
	add.s32 	%r38, %r44, %r2;
	mul.wide.s32 	%rd19, %r38, 4;
	add.s64 	%rd20, %rd2, %rd19;
	ld.global.f32 	%f25, [%rd20];
	add.s32 	%r39, %r44, %r3;
	mul.wide.s32 	%rd21, %r39, 4;
	add.s64 	%rd22, %rd1, %rd21;
	st.global.f32 	[%rd22], %f25;
	ld.global.f32 	%f26, [%rd20+4];
	st.global.f32 	[%rd22+4], %f26;
	ld.global.f32 	%f27, [%rd20+8];
	st.global.f32 	[%rd22+8], %f27;
	ld.global.f32 	%f28, [%rd20+12];
	st.global.f32 	[%rd22+12], %f28;
	add.s32 	%r44, %r44, 4;
$L__BB6_11:
	setp.eq.s32 	%p9, %r17, 0;
	@%p9 bra 	$L__BB6_14;
	add.s32 	%r48, %r44, %r3;
	add.s32 	%r47, %r44, %r2;
	neg.s32 	%r46, %r17;
$L__BB6_13:
	.pragma "nounroll";
	mul.wide.s32 	%rd23, %r48, 4;
	add.s64 	%rd24, %rd1, %rd23;
	mul.wide.s32 	%rd25, %r47, 4;
	add.s64 	%rd26, %rd2, %rd25;
	ld.global.f32 	%f29, [%rd26];
	st.global.f32 	[%rd24], %f29;
	add.s32 	%r48, %r48, 1;
	add.s32 	%r47, %r47, 1;
	add.s32 	%r46, %r46, 1;
	setp.ne.s32 	%p10, %r46, 0;
	@%p10 bra 	$L__BB6_13;
$L__BB6_14:
	ret;

}
	// .globl	_Z18init_curand_kernelP17curandStateXORWOWmi
.visible .entry _Z18init_curand_kernelP17curandStateXORWOWmi(
	.param .u64 .ptr .align 1 _Z18init_curand_kernelP17curandStateXORWOWmi_param_0,
	.param .u64 _Z18init_curand_kernelP17curandStateXORWOWmi_param_1,
	.param .u32 _Z18init_curand_kernelP17curandStateXORWOWmi_param_2
)
{
	.reg .pred 	%p<25>;
	.reg .b32 	%r<414>;
	.reg .b64 	%rd<19>;

	ld.param.u64 	%rd8, [_Z18init_curand_kernelP17curandStateXORWOWmi_param_0];
	ld.param.u64 	%rd9, [_Z18init_curand_kernelP17curandStateXORWOWmi_param_1];
	ld.param.u32 	%r183, [_Z18init_curand_kernelP17curandStateXORWOWmi_param_2];
	mov.u32 	%r184, %ctaid.x;
	mov.u32 	%r185, %ntid.x;
	mov.u32 	%r186, %tid.x;
	mad.lo.s32 	%r1, %r184, %r185, %r186;
	setp.ge.s32 	%p1, %r1, %r183;
	@%p1 bra 	$L__BB7_44;
	cvta.to.global.u64 	%rd10, %rd8;
	cvt.s64.s32 	%rd18, %r1;
	mul.wide.s32 	%rd11, %r1, 48;
	add.s64 	%rd2, %rd10, %rd11;
	cvt.u32.u64 	%r187, %rd9;
	xor.b32  	%r188, %r187, -1429050551;
	mul.lo.s32 	%r189, %r188, 1099087573;
	{ .reg .b32 tmp; mov.b64 {tmp, %r190}, %rd9; }
	xor.b32  	%r191, %r190, -136515619;
	mul.lo.s32 	%r192, %r191, -1703105765;
	add.s32 	%r193, %r189, %r192;
	add.s32 	%r194, %r193, 6615241;
	add.s32 	%r195, %r189, 123456789;
	st.global.v2.u32 	[%rd2], {%r194, %r195};
	xor.b32  	%r196, %r189, 362436069;
	add.s32 	%r197, %r192, 521288629;
	st.global.v2.u32 	[%rd2+8], {%r196, %r197};
	xor.b32  	%r198, %r192, 88675123;
	add.s32 	%r199, %r189, 5783321;
	st.global.v2.u32 	[%rd2+16], {%r198, %r199};
	setp.eq.s32 	%p2, %r1, 0;
	@%p2 bra 	$L__BB7_43;
	mov.b32 	%r320, 0;
$L__BB7_3:
	and.b64  	%rd4, %rd18, 3;
	setp.eq.s64 	%p3, %rd4, 0;
	@%p3 bra 	$L__BB7_42;
	mul.wide.u32 	%rd12, %r320, 3200;
	mov.u64 	%rd13, precalc_xorwow_matrix;
	add.s64 	%rd5, %rd13, %rd12;
	cvt.u32.u64 	%r3, %rd4;
	mov.b32 	%r321, 0;
$L__BB7_5:
	mov.b32 	%r334, 0;
	mov.u32 	%r335, %r334;
	mov.u32 	%r336, %r334;
	mov.u32 	%r337, %r334;
	mov.u32 	%r338, %r334;
	mov.u32 	%r327, %r334;
$L__BB7_6:
	mul.wide.u32 	%rd14, %r327, 4;
	add.s64 	%rd15, %rd2, %rd14;
	ld.global.u32 	%r11, [%rd15+4];
	shl.b32 	%r12, %r327, 5;
	mov.b32 	%r333, 0;
$L__BB7_7:
	.pragma "nounroll";
	shr.u32 	%r204, %r11, %r333;
	and.b32  	%r205, %r204, 1;
	setp.eq.b32 	%p4, %r205, 1;
	not.pred 	%p5, %p4;
	add.s32 	%r206, %r12, %r333;
	mul.lo.s32 	%r207, %r206, 5;
	mul.wide.u32 	%rd16, %r207, 4;
	add.s64 	%rd6, %rd5, %rd16;
	@%p5 bra 	$L__BB7_9;
	ld.global.u32 	%r208, [%rd6];
	xor.b32  	%r338, %r338, %r208;
	ld.global.u32 	%r209, [%rd6+4];
	xor.b32  	%r337, %r337, %r209;
	ld.global.u32 	%r210, [%rd6+8];
	xor.b32  	%r336, %r336, %r210;
	ld.global.u32 	%r211, [%rd6+12];
	xor.b32  	%r335, %r335, %r211;
	ld.global.u32 	%r212, [%rd6+16];
	xor.b32  	%r334, %r334, %r212;
$L__BB7_9:
	and.b32  	%r214, %r204, 2;
	setp.eq.s32 	%p6, %r214, 0;
	@%p6 bra 	$L__BB7_11;
	ld.global.u32 	%r215, [%rd6+20];
	xor.b32  	%r338, %r338, %r215;
	ld.global.u32 	%r216, [%rd6+24];
	xor.b32  	%r337, %r337, %r216;
	ld.global.u32 	%r217, [%rd6+28];
	xor.b32  	%r336, %r336, %r217;
	ld.global.u32 	%r218, [%rd6+32];
	xor.b32  	%r335, %r335, %r218;
	ld.global.u32 	%r219, [%rd6+36];
	xor.b32  	%r334, %r334, %r219;
$L__BB7_11:
	and.b32  	%r221, %r204, 4;
	setp.eq.s32 	%p7, %r221, 0;
	@%p7 bra 	$L__BB7_13;
	ld.global.u32 	%r222, [%rd6+40];
	xor.b32  	%r338, %r338, %r222;
	ld.global.u32 	%r223, [%rd6+44];
	xor.b32  	%r337, %r337, %r223;
	ld.global.u32 	%r224, [%rd6+48];
	xor.b32  	%r336, %r336, %r224;
	ld.global.u32 	%r225, [%rd6+52];
	xor.b32  	%r335, %r335, %r225;
	ld.global.u32 	%r226, [%rd6+56];
	xor.b32  	%r334, %r334, %r226;
$L__BB7_13:
	and.b32  	%r228, %r204, 8;
	setp.eq.s32 	%p8, %r228, 0;
	@%p8 bra 	$L__BB7_15;
	ld.global.u32 	%r229, [%rd6+60];
	xor.b32  	%r338, %r338, %r229;
	ld.global.u32 	%r230, [%rd6+64];
	xor.b32  	%r337, %r337, %r230;
	ld.global.u32 	%r231, [%rd6+68];
	xor.b32  	%r336, %r336, %r231;
	ld.global.u32 	%r232, [%rd6+72];
	xor.b32  	%r335, %r335, %r232;
	ld.global.u32 	%r233, [%rd6+76];
	xor.b32  	%r334, %r334, %r233;
$L__BB7_15:
	and.b32  	%r235, %r204, 16;
	setp.eq.s32 	%p9, %r235, 0;
	@%p9 bra 	$L__BB7_17;
	ld.global.u32 	%r236, [%rd6+80];
	xor.b32  	%r338, %r338, %r236;
	ld.global.u32 	%r237, [%rd6+84];
	xor.b32  	%r337, %r337, %r237;
	ld.global.u32 	%r238, [%rd6+88];
	xor.b32  	%r336, %r336, %r238;
	ld.global.u32 	%r239, [%rd6+92];
	xor.b32  	%r335, %r335, %r239;
	ld.global.u32 	%r240, [%rd6+96];
	xor.b32  	%r334, %r334, %r240;
$L__BB7_17:
	and.b32  	%r242, %r204, 32;
	setp.eq.s32 	%p10, %r242, 0;
	@%p10 bra 	$L__BB7_19;
	ld.global.u32 	%r243, [%rd6+100];
	xor.b32  	%r338, %r338, %r243;
	ld.global.u32 	%r244, [%rd6+104];
	xor.b32  	%r337, %r337, %r244;
	ld.global.u32 	%r245, [%rd6+108];
	xor.b32  	%r336, %r336, %r245;
	ld.global.u32 	%r246, [%rd6+112];
	xor.b32  	%r335, %r335, %r246;
	ld.global.u32 	%r247, [%rd6+116];
	xor.b32  	%r334, %r334, %r247;
$L__BB7_19:
	and.b32  	%r249, %r204, 64;
	setp.eq.s32 	%p11, %r249, 0;
	@%p11 bra 	$L__BB7_21;
	ld.global.u32 	%r250, [%rd6+120];
	xor.b32  	%r338, %r338, %r250;
	ld.global.u32 	%r251, [%rd6+124];
	xor.b32  	%r337, %r337, %r251;
	ld.global.u32 	%r252, [%rd6+128];
	xor.b32  	%r336, %r336, %r252;
	ld.global.u32 	%r253, [%rd6+132];
	xor.b32  	%r335, %r335, %r253;
	ld.global.u32 	%r254, [%rd6+136];
	xor.b32  	%r334, %r334, %r254;
$L__BB7_21:
	and.b32  	%r256, %r204, 128;
	setp.eq.s32 	%p12, %r256, 0;
	@%p12 bra 	$L__BB7_23;
	ld.global.u32 	%r257, [%rd6+140];
	xor.b32  	%r338, %r338, %r257;
	ld.global.u32 	%r258, [%rd6+144];
	xor.b32  	%r337, %r337, %r258;
	ld.global.u32 	%r259, [%rd6+148];
	xor.b32  	%r336, %r336, %r259;
	ld.global.u32 	%r260, [%rd6+152];
	xor.b32  	%r335, %r335, %r260;
	ld.global.u32 	%r261, [%rd6+156];
	xor.b32  	%r334, %r334, %r261;
$L__BB7_23:
	and.b32  	%r263, %r204, 256;
	setp.eq.s32 	%p13, %r263, 0;
	@%p13 bra 	$L__BB7_25;
	ld.global.u32 	%r264, [%rd6+160];
	xor.b32  	%r338, %r338, %r264;
	ld.global.u32 	%r265, [%rd6+164];
	xor.b32  	%r337, %r337, %r265;
	ld.global.u32 	%r266, [%rd6+168];
	xor.b32  	%r336, %r336, %r266;
	ld.global.u32 	%r267, [%rd6+172];
	xor.b32  	%r335, %r335, %r267;
	ld.global.u32 	%r268, [%rd6+176];
	xor.b32  	%r334, %r334, %r268;
$L__BB7_25:
	and.b32  	%r270, %r204, 512;
	setp.eq.s32 	%p14, %r270, 0;
	@%p14 bra 	$L__BB7_27;
	ld.global.u32 	%r271, [%rd6+180];
	xor.b32  	%r338, %r338, %r271;
	ld.global.u32 	%r272, [%rd6+184];
	xor.b32  	%r337, %r337, %r272;
	ld.global.u32 	%r273, [%rd6+188];
	xor.b32  	%r336, %r336, %r273;
	ld.global.u32 	%r274, [%rd6+192];
	xor.b32  	%r335, %r335, %r274;
	ld.global.u32 	%r275, [%rd6+196];
	xor.b32  	%r334, %r334, %r275;
$L__BB7_27:
	and.b32  	%r277, %r204, 1024;
	setp.eq.s32 	%p15, %r277, 0;
	@%p15 bra 	$L__BB7_29;
	ld.global.u32 	%r278, [%rd6+200];
	xor.b32  	%r338, %r338, %r278;
	ld.global.u32 	%r279, [%rd6+204];
	xor.b32  	%r337, %r337, %r279;
	ld.global.u32 	%r280, [%rd6+208];
	xor.b32  	%r336, %r336, %r280;
	ld.global.u32 	%r281, [%rd6+212];
	xor.b32  	%r335, %r335, %r281;
	ld.global.u32 	%r282, [%rd6+216];
	xor.b32  	%r334, %r334, %r282;
$L__BB7_29:
	and.b32  	%r284, %r204, 2048;
	setp.eq.s32 	%p16, %r284, 0;
	@%p16 bra 	$L__BB7_31;
	ld.global.u32 	%r285, [%rd6+220];
	xor.b32  	%r338, %r338, %r285;
	ld.global.u32 	%r286, [%rd6+224];
	xor.b32  	%r337, %r337, %r286;
	ld.global.u32 	%r287, [%rd6+228];
	xor.b32  	%r336, %r336, %r287;
	ld.global.u32 	%r288, [%rd6+232];
	xor.b32  	%r335, %r335, %r288;
	ld.global.u32 	%r289, [%rd6+236];
	xor.b32  	%r334, %r334, %r289;
$L__BB7_31:
	and.b32  	%r291, %r204, 4096;
	setp.eq.s32 	%p17, %r291, 0;
	@%p17 bra 	$L__BB7_33;
	ld.global.u32 	%r292, [%rd6+240];
	xor.b32  	%r338, %r338, %r292;
	ld.global.u32 	%r293, [%rd6+244];
	xor.b32  	%r337, %r337, %r293;
	ld.global.u32 	%r294, [%rd6+248];
	xor.b32  	%r336, %r336, %r294;
	ld.global.u32 	%r295, [%rd6+252];
	xor.b32  	%r335, %r335, %r295;
	ld.global.u32 	%r296, [%rd6+256];
	xor.b32  	%r334, %r334, %r296;
$L__BB7_33:
	and.b32  	%r298, %r204, 8192;
	setp.eq.s32 	%p18, %r298, 0;
	@%p18 bra 	$L__BB7_35;
	ld.global.u32 	%r299, [%rd6+260];
	xor.b32  	%r338, %r338, %r299;
	ld.global.u32 	%r300, [%rd6+264];
	xor.b32  	%r337, %r337, %r300;
	ld.global.u32 	%r301, [%rd6+268];
	xor.b32  	%r336, %r336, %r301;
	ld.global.u32 	%r302, [%rd6+272];
	xor.b32  	%r335, %r335, %r302;
	ld.global.u32 	%r303, [%rd6+276];
	xor.b32  	%r334, %r334, %r303;
$L__BB7_35:
	and.b32  	%r305, %r204, 16384;
	setp.eq.s32 	%p19, %r305, 0;
	@%p19 bra 	$L__BB7_37;
	ld.global.u32 	%r306, [%rd6+280];
	xor.b32  	%r338, %r338, %r306;
	ld.global.u32 	%r307, [%rd6+284];
	xor.b32  	%r337, %r337, %r307;
	ld.global.u32 	%r308, [%rd6+288];
	xor.b32  	%r336, %r336, %r308;
	ld.global.u32 	%r309, [%rd6+292];
	xor.b32  	%r335, %r335, %r309;
	ld.global.u32 	%r310, [%rd6+296];
	xor.b32  	%r334, %r334, %r310;
$L__BB7_37:
	and.b32  	%r312, %r204, 32768;
	setp.eq.s32 	%p20, %r312, 0;
	@%p20 bra 	$L__BB7_39;
	ld.global.u32 	%r313, [%rd6+300];
	xor.b32  	%r338, %r338, %r313;
	ld.global.u32 	%r314, [%rd6+304];
	xor.b32  	%r337, %r337, %r314;
	ld.global.u32 	%r315, [%rd6+308];
	xor.b32  	%r336, %r336, %r315;
	ld.global.u32 	%r316, [%rd6+312];
	xor.b32  	%r335, %r335, %r316;
	ld.global.u32 	%r317, [%rd6+316];
	xor.b32  	%r334, %r334, %r317;
$L__BB7_39:
	add.s32 	%r333, %r333, 16;
	setp.ne.s32 	%p21, %r333, 32;
	@%p21 bra 	$L__BB7_7;
	mad.lo.s32 	%r318, %r327, -31, %r12;
	add.s32 	%r327, %r318, 1;
	setp.ne.s32 	%p22, %r327, 5;
	@%p22 bra 	$L__BB7_6;
	st.global.u32 	[%rd2+4], %r338;
	st.global.u32 	[%rd2+8], %r337;
	st.global.u32 	[%rd2+12], %r336;
	st.global.u32 	[%rd2+16], %r335;
	st.global.u32 	[%rd2+20], %r334;
	add.s32 	%r321, %r321, 1;
	setp.lt.u32 	%p23, %r321, %r3;
	@%p23 bra 	$L__BB7_5;
$L__BB7_42:
	shr.u64 	%rd7, %rd18, 2;
	add.s32 	%r320, %r320, 1;
	setp.gt.u64 	%p24, %rd18, 3;
	mov.u64 	%rd18, %rd7;
	@%p24 bra 	$L__BB7_3;
$L__BB7_43:
	mov.b32 	%r319, 0;
	st.global.v2.u32 	[%rd2+24], {%r319, %r319};
	st.global.u32 	[%rd2+32], %r319;
	mov.b64 	%rd17, 0;
	st.global.u64 	[%rd2+40], %rd17;
$L__BB7_44:
	ret;

}


// ===== COMPILED SASS (sm_100) =====

	.target	sm_100

	.elftype	@"ET_EXEC"


//--------------------- .note.nv.tkinfo           --------------------------
	.section	.note.nv.tkinfo,"",@"SHT_NOTE"
	.sectionflags	@"SHF_NOTE_NV_TKINFO"
	.tkinfo
        /*0018*/ 	.word	0x00000002
        /*0030*/ 	.string	""
        /*0030*/ 	.string	"ptxas"
        /*0030*/ 	.string	"Cuda compilation tools, release 13.0, V13.0.88"
        /*0030*/ 	.string	"Build cuda_13.0.r13.0/compiler.36424714_0"
        /*0030*/ 	.string	"-arch sm_100 -m 64 "



//--------------------- .note.nv.cuinfo           --------------------------
	.section	.note.nv.cuinfo,"",@"SHT_NOTE"
	.sectionflags	@"SHF_NOTE_NV_CUINFO"
        /*0018*/ 	.short	0x0002
        /*001a*/ 	.short	0x0064
        /*001c*/ 	.short	0x0082
	.zero		2


//--------------------- .nv.info                  --------------------------
	.section	.nv.info,"",@"SHT_CUDA_INFO"
	.align	4


	//----- nvinfo : EIATTR_REGCOUNT
	.align		4
        /*0000*/ 	.byte	0x04, 0x2f
        /*0002*/ 	.short	(.L_10 - .L_9)
	.align		4
.L_9:
        /*0004*/ 	.word	index@(_Z28memory_bandwidth_test_kernelPKfPfi)
        /*0008*/ 	.word	0x0000000a


	//----- nvinfo : EIATTR_FRAME_SIZE
	.align		4
.L_10:
        /*000c*/ 	.byte	0x04, 0x11
        /*000e*/ 	.short	(.L_12 - .L_11)
	.align		4
.L_11:
        /*0010*/ 	.word	index@(_Z28memory_bandwidth_test_kernelPKfPfi)
        /*0014*/ 	.word	0x00000000


	//----- nvinfo : EIATTR_REGCOUNT
	.align		4
.L_12:
        /*0018*/ 	.byte	0x04, 0x2f
        /*001a*/ 	.short	(.L_14 - .L_13)
	.align		4
.L_13:
        /*001c*/ 	.word	index@(_Z23block_visibility_kernelPK6float3PK9BlockInfoPfiif)
        /*0020*/ 	.word	0x00000018


	//----- nvinfo : EIATTR_FRAME_SIZE
	.align		4
.L_14:
        /*0024*/ 	.byte	0x04, 0x11
        /*0026*/ 	.short	(.L_16 - .L_15)
	.align		4
.L_15:
        /*0028*/ 	.word	index@($__internal_5_$__cuda_sm3x_div_rn_noftz_f32_slowpath)
        /*002c*/ 	.word	0x00000000


	//----- nvinfo : EIATTR_FRAME_SIZE
	.align		4
.L_16:
        /*0030*/ 	.byte	0x04, 0x11
        /*0032*/ 	.short	(.L_18 - .L_17)
	.align		4
.L_17:
        /*0034*/ 	.word	index@($__internal_4_$__cuda_sm20_sqrt_rn_f32_slowpath)
        /*0038*/ 	.word	0x00000000


	//----- nvinfo : EIATTR_FRAME_SIZE
	.align		4
.L_18:
        /*003c*/ 	.byte	0x04, 0x11
        /*003e*/ 	.short	(.L_20 - .L_19)
	.align		4
.L_19:
        /*0040*/ 	.word	index@($__internal_3_$__cuda_sm20_rcp_rn_f32_slowpath)
        /*0044*/ 	.word	0x00000000


	//----- nvinfo : EIATTR_FRAME_SIZE
	.align		4
.L_20:
        /*0048*/ 	.byte	0x04, 0x11
        /*004a*/ 	.short	(.L_22 - .L_21)
	.align		4
.L_21:
        /*004c*/ 	.word	index@(_Z23block_visibility_kernelPK6float3PK9BlockInfoPfiif)
        /*0050*/ 	.word	0x00000000


	//----- nvinfo : EIATTR_REGCOUNT
	.align		4
.L_22:
        /*0054*/ 	.byte	0x04, 0x2f
        /*0056*/ 	.short	(.L_24 - .L_23)
	.align		4
.L_23:
        /*0058*/ 	.word	index@(_Z22block_selection_kernelPK3RayPK9BlockInfoPiS5_ii)
        /*005c*/ 	.word	0x0000001f


	//----- nvinfo : EIATTR_FRAME_SIZE
	.align		4
.L_24:
        /*0060*/ 	.byte	0x04, 0x11
        /*0062*/ 	.short	(.L_26 - .L_25)
	.align		4
.L_25:
        /*0064*/ 	.word	index@($__internal_2_$__cuda_sm3x_div_rn_noftz_f32_slowpath)
        /*0068*/ 	.word	0x00000000


	//----- nvinfo : EIATTR_FRAME_SIZE
	.align		4
.L_26:
        /*006c*/ 	.byte	0x04, 0x11
        /*006e*/ 	.short	(.L_28 - .L_27)
	.align		4
.L_27:
        /*0070*/ 	.word	index@($__internal_1_$__cuda_sm20_sqrt_rn_f32_slowpath)
        /*0074*/ 	.word	0x00000000


	//----- nvinfo : EIATTR_FRAME_SIZE
	.align		4
.L_28:
        /*0078*/ 	.byte	0x04, 0x11
        /*007a*/ 	.short	(.L_30 - .L_29)
	.align		4
.L_29:
        /*007c*/ 	.word	index@(_Z22block_selection_kernelPK3RayPK9BlockInfoPiS5_ii)
        /*0080*/ 	.word	0x00000000


	//----- nvinfo : EIATTR_REGCOUNT
	.align		4
.L_30:
        /*0084*/ 	.byte	0x04, 0x2f
        /*0086*/ 	.short	(.L_32 - .L_31)
	.align		4
.L_31:
        /*0088*/ 	.word	index@(_Z19ray_sampling_kernelPK3RayPKiS3_PK9BlockInfoP11SamplePointPiiiP17curandStateXORWOW)
        /*008c*/ 	.word	0x00000030


	//----- nvinfo : EIATTR_FRAME_SIZE
	.align		4
.L_32:
        /*0090*/ 	.byte	0x04, 0x11
        /*0092*/ 	.short	(.L_34 - .L_33)
	.align		4
.L_33:
        /*0094*/ 	.word	index@(_Z19ray_sampling_kernelPK3RayPKiS3_PK9BlockInfoP11SamplePointPiiiP17curandStateXORWOW)
        /*0098*/ 	.word	0x00000000


	//----- nvinfo : EIATTR_REGCOUNT
	.align		4
.L_34:
        /*009c*/ 	.byte	0x04, 0x2f
        /*009e*/ 	.short	(.L_36 - .L_35)
	.align		4
.L_35:
        /*00a0*/ 	.word	index@(_Z34block_interpolation_weights_kernelPK6float3PKiPK9BlockInfoPfif)
        /*00a4*/ 	.word	0x00000010


	//----- nvinfo : EIATTR_FRAME_SIZE
	.align		4
.L_36:
        /*00a8*/ 	.byte	0x04, 0x11
        /*00aa*/ 	.short	(.L_38 - .L_37)
	.align		4
.L_37:
        /*00ac*/ 	.word	index@($__internal_0_$__cuda_sm20_sqrt_rn_f32_slowpath)
        /*00b0*/ 	.word	0x00000000


	//----- nvinfo : EIATTR_FRAME_SIZE
	.align		4
.L_38:
        /*00b4*/ 	.byte	0x04, 0x11
        /*00b6*/ 	.short	(.L_40 - .L_39)
	.align		4
.L_39:
        /*00b8*/ 	.word	index@(_Z34block_interpolation_weights_kernelPK6float3PKiPK9BlockInfoPfif)
        /*00bc*/ 	.word	0x00000000


	//----- nvinfo : EIATTR_REGCOUNT
	.align		4
.L_40:
        /*00c0*/ 	.byte	0x04, 0x2f
        /*00c2*/ 	.short	(.L_42 - .L_41)
	.align		4
.L_41:
        /*00c4*/ 	.word	index@(_Z29block_volume_rendering_kernelPK11SamplePointPKfPK6float3S3_PKiPS4_PfSA_if)
        /*00c8*/ 	.word	0x00000020


	//----- nvinfo : EIATTR_FRAME_SIZE
	.align		4
.L_42:
        /*00cc*/ 	.byte	0x04, 0x11
        /*00ce*/ 	.short	(.L_44 - .L_43)
	.align		4
.L_43:
        /*00d0*/ 	.word	index@(_Z29block_volume_rendering_kernelPK11SamplePointPKfPK6float3S3_PKiPS4_PfSA_if)
        /*00d4*/ 	.word	0x00000000


	//----- nvinfo : EIATTR_REGCOUNT
	.align		4
.L_44:
        /*00d8*/ 	.byte	0x04, 0x2f
        /*00da*/ 	.short	(.L_46 - .L_45)
	.align		4
.L_45:
        /*00dc*/ 	.word	index@(_Z27appearance_embedding_kernelPKiS0_PKfPfii)
        /*00e0*/ 	.word	0x0000001a


	//----- nvinfo : EIATTR_FRAME_SIZE
	.align		4
.L_46:
        /*00e4*/ 	.byte	0x04, 0x11
        /*00e6*/ 	.short	(.L_48 - .L_47)
	.align		4
.L_47:
        /*00e8*/ 	.word	index@(_Z27appearance_embedding_kernelPKiS0_PKfPfii)
        /*00ec*/ 	.word	0x00000000


	//----- nvinfo : EIATTR_REGCOUNT
	.align		4
.L_48:
        /*00f0*/ 	.byte	0x04, 0x2f
        /*00f2*/ 	.short	(.L_50 - .L_49)
	.align		4
.L_49:
        /*00f4*/ 	.word	index@(_Z18init_curand_kernelP17curandStateXORWOWmi)
        /*00f8*/ 	.word	0x0000001f


	//----- nvinfo : EIATTR_FRAME_SIZE
	.align		4
.L_50:
        /*00fc*/ 	.byte	0x04, 0x11
        /*00fe*/ 	.short	(.L_52 - .L_51)
	.align		4
.L_51:
        /*0100*/ 	.word	index@(_Z18init_curand_kernelP17curandStateXORWOWmi)
        /*0104*/ 	.word	0x00000000


	//----- nvinfo : EIATTR_MIN_STACK_SIZE
	.align		4
.L_52:
        /*0108*/ 	.byte	0x04, 0x12
        /*010a*/ 	.short	(.L_54 - .L_53)
	.align		4
.L_53:
        /*010c*/ 	.word	index@(_Z18init_curand_kernelP17curandStateXORWOWmi)
        /*0110*/ 	.word	0x00000000


	//----- nvinfo : EIATTR_MIN_STACK_SIZE
	.align		4
.L_54:
        /*0114*/ 	.byte	0x04, 0x12
        /*0116*/ 	.short	(.L_56 - .L_55)
	.align		4
.L_55:
        /*0118*/ 	.word	index@(_Z27appearance_embedding_kernelPKiS0_PKfPfii)
        /*011c*/ 	.word	0x00000000


	//----- nvinfo : EIATTR_MIN_STACK_SIZE
	.align		4
.L_56:
        /*0120*/ 	.byte	0x04, 0x12
        /*0122*/ 	.short	(.L_58 - .L_57)
	.align		4
.L_57:
        /*0124*/ 	.word	index@(_Z29block_volume_rendering_kernelPK11SamplePointPKfPK6float3S3_PKiPS4_PfSA_if)
        /*0128*/ 	.word	0x00000000


	//----- nvinfo : EIATTR_MIN_STACK_SIZE
	.align		4
.L_58:
        /*012c*/ 	.byte	0x04, 0x12
        /*012e*/ 	.short	(.L_60 - .L_59)
	.align		4
.L_59:
        /*0130*/ 	.word	index@(_Z34block_interpolation_weights_kernelPK6float3PKiPK9BlockInfoPfif)
        /*0134*/ 	.word	0x00000000


	//----- nvinfo : EIATTR_MIN_STACK_SIZE
	.align		4
.L_60:
        /*0138*/ 	.byte	0x04, 0x12
        /*013a*/ 	.short	(.L_62 - .L_61)
	.align		4
.L_61:
        /*013c*/ 	.word	index@(_Z19ray_sampling_kernelPK3RayPKiS3_PK9BlockInfoP11SamplePointPiiiP17curandStateXORWOW)
        /*0140*/ 	.word	0x00000000


	//----- nvinfo : EIATTR_MIN_STACK_SIZE
	.align		4
.L_62:
        /*0144*/ 	.byte	0x04, 0x12
        /*0146*/ 	.short	(.L_64 - .L_63)
	.align		4
.L_63:
        /*0148*/ 	.word	index@(_Z22block_selection_kernelPK3RayPK9BlockInfoPiS5_ii)
        /*014c*/ 	.word	0x00000000


	//----- nvinfo : EIATTR_MIN_STACK_SIZE
	.align		4
.L_64:
        /*0150*/ 	.byte	0x04, 0x12
        /*0152*/ 	.short	(.L_66 - .L_65)
	.align		4
.L_65:
        /*0154*/ 	.word	index@(_Z23block_visibility_kernelPK6float3PK9BlockInfoPfiif)
        /*0158*/ 	.word	0x00000000


	//----- nvinfo : EIATTR_MIN_STACK_SIZE
	.align		4
.L_66:
        /*015c*/ 	.byte	0x04, 0x12
        /*015e*/ 	.short	(.L_68 - .L_67)
	.align		4
.L_67:
        /*0160*/ 	.word	index@(_Z28memory_bandwidth_test_kernelPKfPfi)
        /*0164*/ 	.word	0x00000000
.L_68:


//--------------------- .nv.compat                --------------------------
	.section	.nv.compat,"",@"SHT_CUDA_COMPAT_INFO"
	.align	4
        /*0000*/ 	.byte	0x02, 0x09, 0x00, 0x00, 0x02, 0x02, 0x01, 0x00, 0x02, 0x05, 0x05, 0x00, 0x03, 0x07, 0x01, 0x01
        /*0010*/ 	.byte	0x02, 0x03, 0x00, 0x00, 0x02, 0x06, 0x01, 0x00, 0x04, 0x0b, 0x08, 0x00, 0x01, 0x00, 0x00, 0x00
        /*0020*/ 	.byte	0x00, 0x00, 0x00, 0x00


//--------------------- .nv.info._Z18init_curand_kernelP17curandStateXORWOWmi --------------------------
	.section	.nv.info._Z18init_curand_kernelP17curandStateXORWOWmi,"",@"SHT_CUDA_INFO"
	.sectionflags	@""
	.align	4


	//----- nvinfo : EIATTR_CUDA_API_VERSION
	.align		4
        /*0000*/ 	.byte	0x04, 0x37
        /*0002*/ 	.short	(.L_70 - .L_69)
.L_69:
        /*0004*/ 	.word	0x00000082


	//----- nvinfo : EIATTR_KPARAM_INFO
	.align		4
.L_70:
        /*0008*/ 	.byte	0x04, 0x17
        /*000a*/ 	.short	(.L_72 - .L_71)
.L_71:
        /*000c*/ 	.word	0x00000000
        /*0010*/ 	.short	0x0002
        /*0012*/ 	.short	0x0010
        /*0014*/ 	.byte	0x00, 0xf0, 0x11, 0x00


	//----- nvinfo : EIATTR_KPARAM_INFO
	.align		4
.L_72:
        /*0018*/ 	.byte	0x04, 0x17
        /*001a*/ 	.short	(.L_74 - .L_73)
.L_73:
        /*001c*/ 	.word	0x00000000
        /*0020*/ 	.short	0x0001
        /*0022*/ 	.short	0x0008
        /*0024*/ 	.byte	0x00, 0xf0, 0x21, 0x00


	//----- nvinfo : EIATTR_KPARAM_INFO
	.align		4
.L_74:
        /*0028*/ 	.byte	0x04, 0x17
        /*002a*/ 	.short	(.L_76 - .L_75)
.L_75:
        /*002c*/ 	.word	0x00000000
        /*0030*/ 	.short	0x0000
        /*0032*/ 	.short	0x0000
        /*0034*/ 	.byte	0x00, 0xf5, 0x21, 0x00


	//----- nvinfo : EIATTR_SPARSE_MMA_MASK
	.align		4
.L_76:
        /*0038*/ 	.byte	0x03, 0x50
        /*003a*/ 	.short	0x0000


	//----- nvinfo : EIATTR_MAXREG_COUNT
	.align		4
        /*003c*/ 	.byte	0x03, 0x1b
        /*003e*/ 	.short	0x00ff


	//----- nvinfo : EIATTR_MERCURY_ISA_VERSION
	.align		4
        /*0040*/ 	.byte	0x03, 0x5f
        /*0042*/ 	.short	0x0101


	//----- nvinfo : EIATTR_VRC_CTA_INIT_COUNT
	.align		4
        /*0044*/ 	.byte	0x02, 0x4a
	.zero		1
	.zero		1


	//----- nvinfo : EIATTR_EXIT_INSTR_OFFSETS
	.align		4
        /*0048*/ 	.byte	0x04, 0x1c
        /*004a*/ 	.short	(.L_78 - .L_77)


	//   ....[0]....
.L_77:
        /*004c*/ 	.word	0x00000070


	//   ....[1]....
        /*0050*/ 	.word	0x00000f00


	//----- nvinfo : EIATTR_CRS_STACK_SIZE
	.align		4
.L_78:
        /*0054*/ 	.byte	0x04, 0x1e
        /*0056*/ 	.short	(.L_80 - .L_79)
.L_79:
        /*0058*/ 	.word	0x00000000


	//----- nvinfo : EIATTR_CBANK_PARAM_SIZE
	.align		4
.L_80:
        /*005c*/ 	.byte	0x03, 0x19
        /*005e*/ 	.short	0x0014


	//----- nvinfo : EIATTR_PARAM_CBANK
	.align		4
        /*0060*/ 	.byte	0x04, 0x0a
        /*0062*/ 	.short	(.L_82 - .L_81)
	.align		4
.L_81:
        /*0064*/ 	.word	index@(.nv.constant0._Z18init_curand_kernelP17curandStateXORWOWmi)
        /*0068*/ 	.short	0x0380
        /*006a*/ 	.short	0x0014


	//----- nvinfo : EIATTR_SW_WAR
	.align		4
.L_82:
        /*006c*/ 	.byte	0x04, 0x36
        /*006e*/ 	.short	(.L_84 - .L_83)
.L_83:
        /*0070*/ 	.word	0x00000008
.L_84:


//--------------------- .nv.info._Z27appearance_embedding_kernelPKiS0_PKfPfii --------------------------
	.section	.nv.info._Z27appearance_embedding_kernelPKiS0_PKfPfii,"",@"SHT_CUDA_INFO"
	.sectionflags	@""
	.align	4


	//----- nvinfo : EIATTR_CUDA_API_VERSION
	.align		4
        /*0000*/ 	.byte	0x04, 0x37
        /*0002*/ 	.short	(.L_86 - .L_85)
.L_85:
        /*0004*/ 	.word	0x00000082


	//----- nvinfo : EIATTR_KPARAM_INFO
	.align		4
.L_86:
        /*0008*/ 	.byte	0x04, 0x17
        /*000a*/ 	.short	(.L_88 - .L_87)
.L_87:
        /*000c*/ 	.word	0x00000000
        /*0010*/ 	.short	0x0005
        /*0012*/ 	.short	0x0024
        /*0014*/ 	.byte	0x00, 0xf0, 0x11, 0x00


	//----- nvinfo : EIATTR_KPARAM_INFO
	.align		4
.L_88:
        /*0018*/ 	.byte	0x04, 0x17
        /*001a*/ 	.short	(.L_90 - .L_89)
.L_89:
        /*001c*/ 	.word	0x00000000
        /*0020*/ 	.short	0x0004
        /*0022*/ 	.short	0x0020
        /*0024*/ 	.byte	0x00, 0xf0, 0x11, 0x00


	//----- nvinfo : EIATTR_KPARAM_INFO
	.align		4
.L_90:
        /*0028*/ 	.byte	0x04, 0x17
        /*002a*/ 	.short	(.L_92 - .L_91)
.L_91:
        /*002c*/ 	.word	0x00000000
        /*0030*/ 	.short	0x0003
        /*0032*/ 	.short	0x0018
        /*0034*/ 	.byte	0x00, 0xf5, 0x21, 0x00


	//----- nvinfo : EIATTR_KPARAM_INFO
	.align		4
.L_92:
        /*0038*/ 	.byte	0x04, 0x17
        /*003a*/ 	.short	(.L_94 - .L_93)
.L_93:
        /*003c*/ 	.word	0x00000000
        /*0040*/ 	.short	0x0002
        /*0042*/ 	.short	0x0010
        /*0044*/ 	.byte	0x00, 0xf5, 0x21, 0x00


	//----- nvinfo : EIATTR_KPARAM_INFO
	.align		4
.L_94:
        /*0048*/ 	.byte	0x04, 0x17
        /*004a*/ 	.short	(.L_96 - .L_95)
.L_95:
        /*004c*/ 	.word	0x00000000
        /*0050*/ 	.short	0x0001
        /*0052*/ 	.short	0x0008
        /*0054*/ 	.byte	0x00, 0xf5, 0x21, 0x00


	//----- nvinfo : EIATTR_KPARAM_INFO
	.align		4
.L_96:
        /*0058*/ 	.byte	0x04, 0x17
        /*005a*/ 	.short	(.L_98 - .L_97)
.L_97:
        /*005c*/ 	.word	0x00000000
        /*0060*/ 	.short	0x0000
        /*0062*/ 	.short	0x0000
        /*0064*/ 	.byte	0x00, 0xf5, 0x21, 0x00


	//----- nvinfo : EIATTR_SPARSE_MMA_MASK
	.align		4
.L_98:
        /*0068*/ 	.byte	0x03, 0x50
        /*006a*/ 	.short	0x0000


	//----- nvinfo : EIATTR_MAXREG_COUNT
	.align		4
        /*006c*/ 	.byte	0x03, 0x1b
        /*006e*/ 	.short	0x00ff


	//----- nvinfo : EIATTR_MERCURY_ISA_VERSION
	.align		4
        /*0070*/ 	.byte	0x03, 0x5f
        /*0072*/ 	.short	0x0101


	//----- nvinfo : EIATTR_VRC_CTA_INIT_COUNT
	.align		4
        /*0074*/ 	.byte	0x02, 0x4a
	.zero		1
	.zero		1


	//----- nvinfo : EIATTR_EXIT_INSTR_OFFSETS
	.align		4
        /*0078*/ 	.byte	0x04, 0x1c
        /*007a*/ 	.short	(.L_100 - .L_99)


	//   ....[0]....
.L_99:
        /*007c*/ 	.word	0x00000070


	//   ....[1]....
        /*0080*/ 	.word	0x000000a0


	//   ....[2]....
        /*0084*/ 	.word	0x000004a0


	//   ....[3]....
        /*0088*/ 	.word	0x00000660


	//   ....[4]....
        /*008c*/ 	.word	0x000007a0


	//   ....[5]....
        /*0090*/ 	.word	0x00000890


	//----- nvinfo : EIATTR_CBANK_PARAM_SIZE
	.align		4
.L_100:
        /*0094*/ 	.byte	0x03, 0x19
        /*0096*/ 	.short	0x0028


	//----- nvinfo : EIATTR_PARAM_CBANK
	.align		4
        /*0098*/ 	.byte	0x04, 0x0a
        /*009a*/ 	.short	(.L_102 - .L_101)
	.align		4
.L_101:
        /*009c*/ 	.word	index@(.nv.constant0._Z27appearance_embedding_kernelPKiS0_PKfPfii)
        /*00a0*/ 	.short	0x0380
        /*00a2*/ 	.short	0x0028


	//----- nvinfo : EIATTR_SW_WAR
	.align		4
.L_102:
        /*00a4*/ 	.byte	0x04, 0x36
        /*00a6*/ 	.short	(.L_104 - .L_103)
.L_103:
        /*00a8*/ 	.word	0x00000008
.L_104:


//--------------------- .nv.info._Z29block_volume_rendering_kernelPK11SamplePointPKfPK6float3S3_PKiPS4_PfSA_if --------------------------
	.section	.nv.info._Z29block_volume_rendering_kernelPK11SamplePointPKfPK6float3S3_PKiPS4_PfSA_if,"",@"SHT_CUDA_INFO"
	.sectionflags	@""
	.align	4


	//----- nvinfo : EIATTR_CUDA_API_VERSION
	.align		4
        /*0000*/ 	.byte	0x04, 0x37
        /*0002*/ 	.short	(.L_106 - .L_105)
.L_105:
        /*0004*/ 	.word	0x00000082


	//----- nvinfo : EIATTR_KPARAM_INFO
	.align		4
.L_106:
        /*0008*/ 	.byte	0x04, 0x17
        /*000a*/ 	.short	(.L_108 - .L_107)
.L_107:
        /*000c*/ 	.word	0x00000000
        /*0010*/ 	.short	0x0009
        /*0012*/ 	.short	0x0044
        /*0014*/ 	.byte	0x00, 0xf0, 0x11, 0x00


	//----- nvinfo : EIATTR_KPARAM_INFO
	.align		4
.L_108:
        /*0018*/ 	.byte	0x04, 0x17
        /*001a*/ 	.short	(.L_110 - .L_109)
.L_109:
        /*001c*/ 	.word	0x00000000
        /*0020*/ 	.short	0x0008
        /*0022*/ 	.short	0x0040
        /*0024*/ 	.byte	0x00, 0xf0, 0x11, 0x00


	//----- nvinfo : EIATTR_KPARAM_INFO
	.align		4
.L_110:
        /*0028*/ 	.byte	0x04, 0x17
        /*002a*/ 	.short	(.L_112 - .L_111)
.L_111:
        /*002c*/ 	.word	0x00000000
        /*0030*/ 	.short	0x0007
        /*0032*/ 	.short	0x0038
        /*0034*/ 	.byte	0x00, 0xf5, 0x21, 0x00


	//----- nvinfo : EIATTR_KPARAM_INFO
	.align		4
.L_112:
        /*0038*/ 	.byte	0x04, 0x17
        /*003a*/ 	.short	(.L_114 - .L_113)
.L_113:
        /*003c*/ 	.word	0x00000000
        /*0040*/ 	.short	0x0006
        /*0042*/ 	.short	0x0030
        /*0044*/ 	.byte	0x00, 0xf5, 0x21, 0x00


	//----- nvinfo : EIATTR_KPARAM_INFO
	.align		4
.L_114:
        /*0048*/ 	.byte	0x04, 0x17
        /*004a*/ 	.short	(.L_116 - .L_115)
.L_115:
        /*004c*/ 	.word	0x00000000
        /*0050*/ 	.short	0x0005
        /*0052*/ 	.short	0x0028
        /*0054*/ 	.byte	0x00, 0xf5, 0x21, 0x00


	//----- nvinfo : EIATTR_KPARAM_INFO
	.align		4
.L_116:
        /*0058*/ 	.byte	0x04, 0x17
        /*005a*/ 	.short	(.L_118 - .L_117)
.L_117:
        /*005c*/ 	.word	0x00000000
        /*0060*/ 	.short	0x0004
        /*0062*/ 	.short	0x0020
        /*0064*/ 	.byte	0x00, 0xf5, 0x21, 0x00


	//----- nvinfo : EIATTR_KPARAM_INFO
	.align		4
.L_118:
        /*0068*/ 	.byte	0x04, 0x17
        /*006a*/ 	.short	(.L_120 - .L_119)
.L_119:
        /*006c*/ 	.word	0x00000000
        /*0070*/ 	.short	0x0003
        /*0072*/ 	.short	0x0018
        /*0074*/ 	.byte	0x00, 0xf5, 0x21, 0x00


	//----- nvinfo : EIATTR_KPARAM_INFO
	.align		4
.L_120:
        /*0078*/ 	.byte	0x04, 0x17
        /*007a*/ 	.short	(.L_122 - .L_121)
.L_121:
        /*007c*/ 	.word	0x00000000
        /*0080*/ 	.short	0x0002
        /*0082*/ 	.short	0x0010
        /*0084*/ 	.byte	0x00, 0xf5, 0x21, 0x00


	//----- nvinfo : EIATTR_KPARAM_INFO
	.align		4
.L_122:
        /*0088*/ 	.byte	0x04, 0x17
        /*008a*/ 	.short	(.L_124 - .L_123)
.L_123:
        /*008c*/ 	.word	0x00000000
        /*0090*/ 	.short	0x0001
        /*0092*/ 	.short	0x0008
        /*0094*/ 	.byte	0x00, 0xf5, 0x21, 0x00


	//----- nvinfo : EIATTR_KPARAM_INFO
	.align		4
.L_124:
        /*0098*/ 	.byte	0x04, 0x17
        /*009a*/ 	.short	(.L_126 - .L_125)
.L_125:
        /*009c*/ 	.word	0x00000000
        /*00a0*/ 	.short	0x0000
        /*00a2*/ 	.short	0x0000
        /*00a4*/ 	.byte	0x00, 0xf5, 0x21, 0x00


	//----- nvinfo : EIATTR_SPARSE_MMA_MASK
	.align		4
.L_126:
        /*00a8*/ 	.byte	0x03, 0x50
        /*00aa*/ 	.short	0x0000


	//----- nvinfo : EIATTR_MAXREG_COUNT
	.align		4
        /*00ac*/ 	.byte	0x03, 0x1b
        /*00ae*/ 	.short	0x00ff


	//----- nvinfo : EIATTR_MERCURY_ISA_VERSION
	.align		4
        /*00b0*/ 	.byte	0x03, 0x5f
        /*00b2*/ 	.short	0x0101


	//----- nvinfo : EIATTR_VRC_CTA_INIT_COUNT
	.align		4
        /*00b4*/ 	.byte	0x02, 0x4a
	.zero		1
	.zero		1


	//----- nvinfo : EIATTR_EXIT_INSTR_OFFSETS
	.align		4
        /*00b8*/ 	.byte	0x04, 0x1c
        /*00ba*/ 	.short	(.L_128 - .L_127)


	//   ....[0]....
.L_127:
        /*00bc*/ 	.word	0x00000070


	//   ....[1]....
        /*00c0*/ 	.word	0x00000540


	//   ....[2]....
        /*00c4*/ 	.word	0x00000600


	//----- nvinfo : EIATTR_CRS_STACK_SIZE
	.align		4
.L_128:
        /*00c8*/ 	.byte	0x04, 0x1e
        /*00ca*/ 	.short	(.L_130 - .L_129)
.L_129:
        /*00cc*/ 	.word	0x00000000


	//----- nvinfo : EIATTR_CBANK_PARAM_SIZE
	.align		4
.L_130:
        /*00d0*/ 	.byte	0x03, 0x19
        /*00d2*/ 	.short	0x0048


	//----- nvinfo : EIATTR_PARAM_CBANK
	.align		4
        /*00d4*/ 	.byte	0x04, 0x0a
        /*00d6*/ 	.short	(.L_132 - .L_131)
	.align		4
.L_131:
        /*00d8*/ 	.word	index@(.nv.constant0._Z29block_volume_rendering_kernelPK11SamplePointPKfPK6float3S3_PKiPS4_PfSA_if)
        /*00dc*/ 	.short	0x0380
        /*00de*/ 	.short	0x0048


	//----- nvinfo : EIATTR_SW_WAR
	.align		4
.L_132:
        /*00e0*/ 	.byte	0x04, 0x36
        /*00e2*/ 	.short	(.L_134 - .L_133)
.L_133:
        /*00e4*/ 	.word	0x00000008
.L_134:


//--------------------- .nv.info._Z34block_interpolation_weights_kernelPK6float3PKiPK9BlockInfoPfif --------------------------
	.section	.nv.info._Z34block_interpolation_weights_kernelPK6float3PKiPK9BlockInfoPfif,"",@"SHT_CUDA_INFO"
	.sectionflags	@""
	.align	4


	//----- nvinfo : EIATTR_CUDA_API_VERSION
	.align		4
        /*0000*/ 	.byte	0x04, 0x37
        /*0002*/ 	.short	(.L_136 - .L_135)
.L_135:
        /*0004*/ 	.word	0x00000082


	//----- nvinfo : EIATTR_KPARAM_INFO
	.align		4
.L_136:
        /*0008*/ 	.byte	0x04, 0x17
        /*000a*/ 	.short	(.L_138 - .L_137)
.L_137:
        /*000c*/ 	.word	0x00000000
        /*0010*/ 	.short	0x0005
        /*0012*/ 	.short	0x0024
        /*0014*/ 	.byte	0x00, 0xf0, 0x11, 0x00


	//----- nvinfo : EIATTR_KPARAM_INFO
	.align		4
.L_138:
        /*0018*/ 	.byte	0x04, 0x17
        /*001a*/ 	.short	(.L_140 - .L_139)
.L_139:
        /*001c*/ 	.word	0x00000000
        /*0020*/ 	.short	0x0004
        /*0022*/ 	.short	0x0020
        /*0024*/ 	.byte	0x00, 0xf0, 0x11, 0x00


	//----- nvinfo : EIATTR_KPARAM_INFO
	.align		4
.L_140:
        /*0028*/ 	.byte	0x04, 0x17
        /*002a*/ 	.short	(.L_142 - .L_141)
.L_141:
        /*002c*/ 	.word	0x00000000
        /*0030*/ 	.short	0x0003
        /*0032*/ 	.short	0x0018
        /*0034*/ 	.byte	0x00, 0xf5, 0x21, 0x00


	//----- nvinfo : EIATTR_KPARAM_INFO
	.align		4
.L_142:
        /*0038*/ 	.byte	0x04, 0x17
        /*003a*/ 	.short	(.L_144 - .L_143)
.L_143:
        /*003c*/ 	.word	0x00000000
        /*0040*/ 	.short	0x0002
        /*0042*/ 	.short	0x0010
        /*0044*/ 	.byte	0x00, 0xf5, 0x21, 0x00


	//----- nvinfo : EIATTR_KPARAM_INFO
	.align		4
.L_144:
        /*0048*/ 	.byte	0x04, 0x17
        /*004a*/ 	.short	(.L_146 - .L_145)
.L_145:
        /*004c*/ 	.word	0x00000000
        /*0050*/ 	.short	0x0001
        /*0052*/ 	.short	0x0008
        /*0054*/ 	.byte	0x00, 0xf5, 0x21, 0x00


	//----- nvinfo : EIATTR_KPARAM_INFO
	.align		4
.L_146:
        /*0058*/ 	.byte	0x04, 0x17
        /*005a*/ 	.short	(.L_148 - .L_147)
.L_147:
        /*005c*/ 	.word	0x00000000
        /*0060*/ 	.short	0x0000
        /*0062*/ 	.short	0x0000
        /*0064*/ 	.byte	0x00, 0xf5, 0x21, 0x00


	//----- nvinfo : EIATTR_SPARSE_MMA_MASK
	.align		4
.L_148:
        /*0068*/ 	.byte	0x03, 0x50
        /*006a*/ 	.short	0x0000


	//----- nvinfo : EIATTR_MAXREG_COUNT
	.align		4
        /*006c*/ 	.byte	0x03, 0x1b
        /*006e*/ 	.short	0x00ff


	//----- nvinfo : EIATTR_MERCURY_ISA_VERSION
	.align		4
        /*0070*/ 	.byte	0x03, 0x5f
        /*0072*/ 	.short	0x0101


	//----- nvinfo : EIATTR_VRC_CTA_INIT_COUNT
	.align		4
        /*0074*/ 	.byte	0x02, 0x4a
	.zero		1
	.zero		1


	//----- nvinfo : EIATTR_EXIT_INSTR_OFFSETS
	.align		4
        /*0078*/ 	.byte	0x04, 0x1c
        /*007a*/ 	.short	(.L_150 - .L_149)


	//   ....[0]....
.L_149:
        /*007c*/ 	.word	0x00000070


	//   ....[1]....
        /*0080*/ 	.word	0x00000390


	//----- nvinfo : EIATTR_CRS_STACK_SIZE
	.align		4
.L_150:
        /*0084*/ 	.byte	0x04, 0x1e
        /*0086*/ 	.short	(.L_152 - .L_151)
.L_151:
        /*0088*/ 	.word	0x00000000


	//----- nvinfo : EIATTR_CBANK_PARAM_SIZE
	.align		4
.L_152:
        /*008c*/ 	.byte	0x03, 0x19
        /*008e*/ 	.short	0x0028


	//----- nvinfo : EIATTR_PARAM_CBANK
	.align		4
        /*0090*/ 	.byte	0x04, 0x0a
        /*0092*/ 	.short	(.L_154 - .L_153)
	.align		4
.L_153:
        /*0094*/ 	.word	index@(.nv.constant0._Z34block_interpolation_weights_kernelPK6float3PKiPK9BlockInfoPfif)
        /*0098*/ 	.short	0x0380
        /*009a*/ 	.short	0x0028


	//----- nvinfo : EIATTR_SW_WAR
	.align		4
.L_154:
        /*009c*/ 	.byte	0x04, 0x36
        /*009e*/ 	.short	(.L_156 - .L_155)
.L_155:
        /*00a0*/ 	.word	0x00000008
.L_156:


//--------------------- .nv.info._Z19ray_sampling_kernelPK3RayPKiS3_PK9BlockInfoP11SamplePointPiiiP17curandStateXORWOW --------------------------
	.section	.nv.info._Z19ray_sampling_kernelPK3RayPKiS3_PK9BlockInfoP11SamplePointPiiiP17curandStateXORWOW,"",@"SHT_CUDA_INFO"
	.sectionflags	@""
	.align	4


	//----- nvinfo : EIATTR_CUDA_API_VERSION
	.align		4
        /*0000*/ 	.byte	0x04, 0x37
        /*0002*/ 	.short	(.L_158 - .L_157)
.L_157:
        /*0004*/ 	.word	0x00000082


	//----- nvinfo : EIATTR_KPARAM_INFO
	.align		4
.L_158:
        /*0008*/ 	.byte	0x04, 0x17
        /*000a*/ 	.short	(.L_160 - .L_159)
.L_159:
        /*000c*/ 	.word	0x00000000
        /*0010*/ 	.short	0x0008
        /*0012*/ 	.short	0x0038
        /*0014*/ 	.byte	0x00, 0xf5, 0x21, 0x00


	//----- nvinfo : EIATTR_KPARAM_INFO
	.align		4
.L_160:
        /*0018*/ 	.byte	0x04, 0x17
        /*001a*/ 	.short	(.L_162 - .L_161)
.L_161:
        /*001c*/ 	.word	0x00000000
        /*0020*/ 	.short	0x0007
        /*0022*/ 	.short	0x0034
        /*0024*/ 	.byte	0x00, 0xf0, 0x11, 0x00


	//----- nvinfo : EIATTR_KPARAM_INFO
	.align		4
.L_162:
        /*0028*/ 	.byte	0x04, 0x17
        /*002a*/ 	.short	(.L_164 - .L_163)
.L_163:
        /*002c*/ 	.word	0x00000000
        /*0030*/ 	.short	0x0006
        /*0032*/ 	.short	0x0030
        /*0034*/ 	.byte	0x00, 0xf0, 0x11, 0x00


	//----- nvinfo : EIATTR_KPARAM_INFO
	.align		4
.L_164:
        /*0038*/ 	.byte	0x04, 0x17
        /*003a*/ 	.short	(.L_166 - .L_165)
.L_165:
        /*003c*/ 	.word	0x00000000
        /*0040*/ 	.short	0x0005
        /*0042*/ 	.short	0x0028
        /*0044*/ 	.byte	0x00, 0xf5, 0x21, 0x00


	//----- nvinfo : EIATTR_KPARAM_INFO
	.align		4
.L_166:
        /*0048*/ 	.byte	0x04, 0x17
        /*004a*/ 	.short	(.L_168 - .L_167)
.L_167:
        /*004c*/ 	.word	0x00000000
        /*0050*/ 	.short	0x0004
        /*0052*/ 	.short	0x0020
        /*0054*/ 	.byte	0x00, 0xf5, 0x21, 0x00


	//----- nvinfo : EIATTR_KPARAM_INFO
	.align		4
.L_168:
        /*0058*/ 	.byte	0x04, 0x17
        /*005a*/ 	.short	(.L_170 - .L_169)
.L_169:
        /*005c*/ 	.word	0x00000000
        /*0060*/ 	.short	0x0003
        /*0062*/ 	.short	0x0018
        /*0064*/ 	.byte	0x00, 0xf5, 0x21, 0x00


	//----- nvinfo : EIATTR_KPARAM_INFO
	.align		4
.L_170:
        /*0068*/ 	.byte	0x04, 0x17
        /*006a*/ 	.short	(.L_172 - .L_171)
.L_171:
        /*006c*/ 	.word	0x00000000
        /*0070*/ 	.short	0x0002
        /*0072*/ 	.short	0x0010
        /*0074*/ 	.byte	0x00, 0xf5, 0x21, 0x00


	//----- nvinfo : EIATTR_KPARAM_INFO
	.align		4
.L_172:
        /*0078*/ 	.byte	0x04, 0x17
        /*007a*/ 	.short	(.L_174 - .L_173)
.L_173:
        /*007c*/ 	.word	0x00000000
        /*0080*/ 	.short	0x0001
        /*0082*/ 	.short	0x0008
        /*0084*/ 	.byte	0x00, 0xf5, 0x21, 0x00


	//----- nvinfo : EIATTR_KPARAM_INFO
	.align		4
.L_174:
        /*0088*/ 	.byte	0x04, 0x17
        /*008a*/ 	.short	(.L_176 - .L_175)
.L_175:
        /*008c*/ 	.word	0x00000000
        /*0090*/ 	.short	0x0000
        /*0092*/ 	.short	0x0000
        /*0094*/ 	.byte	0x00, 0xf5, 0x21, 0x00


	//----- nvinfo : EIATTR_SPARSE_MMA_MASK
	.align		4
.L_176:
        /*0098*/ 	.byte	0x03, 0x50
        /*009a*/ 	.short	0x0000


	//----- nvinfo : EIATTR_MAXREG_COUNT
	.align		4
        /*009c*/ 	.byte	0x03, 0x1b
        /*009e*/ 	.short	0x00ff


	//----- nvinfo : EIATTR_MERCURY_ISA_VERSION
	.align		4
        /*00a0*/ 	.byte	0x03, 0x5f
        /*00a2*/ 	.short	0x0101


	//----- nvinfo : EIATTR_VRC_CTA_INIT_COUNT
	.align		4
        /*00a4*/ 	.byte	0x02, 0x4a
	.zero		1
	.zero		1


	//----- nvinfo : EIATTR_EXIT_INSTR_OFFSETS
	.align		4
        /*00a8*/ 	.byte	0x04, 0x1c
        /*00aa*/ 	.short	(.L_178 - .L_177)


	//   ....[0]....
.L_177:
        /*00ac*/ 	.word	0x00000070


	//   ....[1]....
        /*00b0*/ 	.word	0x00001090


	//----- nvinfo : EIATTR_CRS_STACK_SIZE
	.align		4
.L_178:
        /*00b4*/ 	.byte	0x04, 0x1e
        /*00b6*/ 	.short	(.L_180 - .L_179)
.L_179:
        /*00b8*/ 	.word	0x00000000


	//----- nvinfo : EIATTR_CBANK_PARAM_SIZE
	.align		4
.L_180:
        /*00bc*/ 	.byte	0x03, 0x19
        /*00be*/ 	.short	0x0040


	//----- nvinfo : EIATTR_PARAM_CBANK
	.align		4
        /*00c0*/ 	.byte	0x04, 0x0a
        /*00c2*/ 	.short	(.L_182 - .L_181)
	.align		4
.L_181:
        /*00c4*/ 	.word	index@(.nv.constant0._Z19ray_sampling_kernelPK3RayPKiS3_PK9BlockInfoP11SamplePointPiiiP17curandStateXORWOW)
        /*00c8*/ 	.short	0x0380
        /*00ca*/ 	.short	0x0040


	//----- nvinfo : EIATTR_SW_WAR
	.align		4
.L_182:
        /*00cc*/ 	.byte	0x04, 0x36
        /*00ce*/ 	.short	(.L_184 - .L_183)
.L_183:
        /*00d0*/ 	.word	0x00000008
.L_184:


//--------------------- .nv.info._Z22block_selection_kernelPK3RayPK9BlockInfoPiS5_ii --------------------------
	.section	.nv.info._Z22block_selection_kernelPK3RayPK9BlockInfoPiS5_ii,"",@"SHT_CUDA_INFO"
	.sectionflags	@""
	.align	4


	//----- nvinfo : EIATTR_CUDA_API_VERSION
	.align		4
        /*0000*/ 	.byte	0x04, 0x37
        /*0002*/ 	.short	(.L_186 - .L_185)
.L_185:
        /*0004*/ 	.word	0x00000082


	//----- nvinfo : EIATTR_KPARAM_INFO
	.align		4
.L_186:
        /*0008*/ 	.byte	0x04, 0x17
        /*000a*/ 	.short	(.L_188 - .L_187)
.L_187:
        /*000c*/ 	.word	0x00000000
        /*0010*/ 	.short	0x0005
        /*0012*/ 	.short	0x0024
        /*0014*/ 	.byte	0x00, 0xf0, 0x11, 0x00


	//----- nvinfo : EIATTR_KPARAM_INFO
	.align		4
.L_188:
        /*0018*/ 	.byte	0x04, 0x17
        /*001a*/ 	.short	(.L_190 - .L_189)
.L_189:
        /*001c*/ 	.word	0x00000000
        /*0020*/ 	.short	0x0004
        /*0022*/ 	.short	0x0020
        /*0024*/ 	.byte	0x00, 0xf0, 0x11, 0x00


	//----- nvinfo : EIATTR_KPARAM_INFO
	.align		4
.L_190:
        /*0028*/ 	.byte	0x04, 0x17
        /*002a*/ 	.short	(.L_192 - .L_191)
.L_191:
        /*002c*/ 	.word	0x00000000
        /*0030*/ 	.short	0x0003
        /*0032*/ 	.short	0x0018
        /*0034*/ 	.byte	0x00, 0xf5, 0x21, 0x00


	//----- nvinfo : EIATTR_KPARAM_INFO
	.align		4
.L_192:
        /*0038*/ 	.byte	0x04, 0x17
        /*003a*/ 	.short	(.L_194 - .L_193)
.L_193:
        /*003c*/ 	.word	0x00000000
        /*0040*/ 	.short	0x0002
        /*0042*/ 	.short	0x0010
        /*0044*/ 	.byte	0x00, 0xf5, 0x21, 0x00


	//----- nvinfo : EIATTR_KPARAM_INFO
	.align		4
.L_194:
        /*0048*/ 	.byte	0x04, 0x17
        /*004a*/ 	.short	(.L_196 - .L_195)
.L_195:
        /*004c*/ 	.word	0x00000000
        /*0050*/ 	.short	0x0001
        /*0052*/ 	.short	0x0008
        /*0054*/ 	.byte	0x00, 0xf5, 0x21, 0x00


	//----- nvinfo : EIATTR_KPARAM_INFO
	.align		4
.L_196:
        /*0058*/ 	.byte	0x04, 0x17
        /*005a*/ 	.short	(.L_198 - .L_197)
.L_197:
        /*005c*/ 	.word	0x00000000
        /*0060*/ 	.short	0x0000
        /*0062*/ 	.short	0x0000
        /*0064*/ 	.byte	0x00, 0xf5, 0x21, 0x00


	//----- nvinfo : EIATTR_SPARSE_MMA_MASK
	.align		4
.L_198:
        /*0068*/ 	.byte	0x03, 0x50
        /*006a*/ 	.short	0x0000


	//----- nvinfo : EIATTR_MAXREG_COUNT
	.align		4
        /*006c*/ 	.byte	0x03, 0x1b
        /*006e*/ 	.short	0x00ff


	//----- nvinfo : EIATTR_MERCURY_ISA_VERSION
	.align		4
        /*0070*/ 	.byte	0x03, 0x5f
        /*0072*/ 	.short	0x0101


	//----- nvinfo : EIATTR_VRC_CTA_INIT_COUNT
	.align		4
        /*0074*/ 	.byte	0x02, 0x4a
	.zero		1
	.zero		1


	//----- nvinfo : EIATTR_EXIT_INSTR_OFFSETS
	.align		4
        /*0078*/ 	.byte	0x04, 0x1c
        /*007a*/ 	.short	(.L_200 - .L_199)


	//   ....[0]....
.L_199:
        /*007c*/ 	.word	0x00000070


	//   ....[1]....
        /*0080*/ 	.word	0x000007b0


	//----- nvinfo : EIATTR_CRS_STACK_SIZE
	.align		4
.L_200:
        /*0084*/ 	.byte	0x04, 0x1e
        /*0086*/ 	.short	(.L_202 - .L_201)
.L_201:
        /*0088*/ 	.word	0x00000000


	//----- nvinfo : EIATTR_CBANK_PARAM_SIZE
	.align		4
.L_202:
        /*008c*/ 	.byte	0x03, 0x19
        /*008e*/ 	.short	0x0028


	//----- nvinfo : EIATTR_PARAM_CBANK
	.align		4
        /*0090*/ 	.byte	0x04, 0x0a
        /*0092*/ 	.short	(.L_204 - .L_203)
	.align		4
.L_203:
        /*0094*/ 	.word	index@(.nv.constant0._Z22block_selection_kernelPK3RayPK9BlockInfoPiS5_ii)
        /*0098*/ 	.short	0x0380
        /*009a*/ 	.short	0x0028


	//----- nvinfo : EIATTR_SW_WAR
	.align		4
.L_204:
        /*009c*/ 	.byte	0x04, 0x36
        /*009e*/ 	.short	(.L_206 - .L_205)
.L_205:
        /*00a0*/ 	.word	0x00000008
.L_206:


//--------------------- .nv.info._Z23block_visibility_kernelPK6float3PK9BlockInfoPfiif --------------------------
	.section	.nv.info._Z23block_visibility_kernelPK6float3PK9BlockInfoPfiif,"",@"SHT_CUDA_INFO"
	.sectionflags	@""
	.align	4


	//----- nvinfo : EIATTR_CUDA_API_VERSION
	.align		4
        /*0000*/ 	.byte	0x04, 0x37
        /*0002*/ 	.short	(.L_208 - .L_207)
.L_207:
        /*0004*/ 	.word	0x00000082


	//----- nvinfo : EIATTR_KPARAM_INFO
	.align		4
.L_208:
        /*0008*/ 	.byte	0x04, 0x17
        /*000a*/ 	.short	(.L_210 - .L_209)
.L_209:
        /*000c*/ 	.word	0x00000000
        /*0010*/ 	.short	0x0005
        /*0012*/ 	.short	0x0020
        /*0014*/ 	.byte	0x00, 0xf0, 0x11, 0x00


	//----- nvinfo : EIATTR_KPARAM_INFO
	.align		4
.L_210:
        /*0018*/ 	.byte	0x04, 0x17
        /*001a*/ 	.short	(.L_212 - .L_211)
.L_211:
        /*001c*/ 	.word	0x00000000
        /*0020*/ 	.short	0x0004
        /*0022*/ 	.short	0x001c
        /*0024*/ 	.byte	0x00, 0xf0, 0x11, 0x00


	//----- nvinfo : EIATTR_KPARAM_INFO
	.align		4
.L_212:
        /*0028*/ 	.byte	0x04, 0x17
        /*002a*/ 	.short	(.L_214 - .L_213)
.L_213:
        /*002c*/ 	.word	0x00000000
        /*0030*/ 	.short	0x0003
        /*0032*/ 	.short	0x0018
        /*0034*/ 	.byte	0x00, 0xf0, 0x11, 0x00


	//----- nvinfo : EIATTR_KPARAM_INFO
	.align		4
.L_214:
        /*0038*/ 	.byte	0x04, 0x17
        /*003a*/ 	.short	(.L_216 - .L_215)
.L_215:
        /*003c*/ 	.word	0x00000000
        /*0040*/ 	.short	0x0002
        /*0042*/ 	.short	0x0010
        /*0044*/ 	.byte	0x00, 0xf5, 0x21, 0x00


	//----- nvinfo : EIATTR_KPARAM_INFO
	.align		4
.L_216:
        /*0048*/ 	.byte	0x04, 0x17
        /*004a*/ 	.short	(.L_218 - .L_217)
.L_217:
        /*004c*/ 	.word	0x00000000
        /*0050*/ 	.short	0x0001
        /*0052*/ 	.short	0x0008
        /*0054*/ 	.byte	0x00, 0xf5, 0x21, 0x00


	//----- nvinfo : EIATTR_KPARAM_INFO
	.align		4
.L_218:
        /*0058*/ 	.byte	0x04, 0x17
        /*005a*/ 	.short	(.L_220 - .L_219)
.L_219:
        /*005c*/ 	.word	0x00000000
        /*0060*/ 	.short	0x0000
        /*0062*/ 	.short	0x0000
        /*0064*/ 	.byte	0x00, 0xf5, 0x21, 0x00


	//----- nvinfo : EIATTR_SPARSE_MMA_MASK
	.align		4
.L_220:
        /*0068*/ 	.byte	0x03, 0x50
        /*006a*/ 	.short	0x0000


	//----- nvinfo : EIATTR_MAXREG_COUNT
	.align		4
        /*006c*/ 	.byte	0x03, 0x1b
        /*006e*/ 	.short	0x00ff


	//----- nvinfo : EIATTR_MERCURY_ISA_VERSION
	.align		4
        /*0070*/ 	.byte	0x03, 0x5f
        /*0072*/ 	.short	0x0101


	//----- nvinfo : EIATTR_VRC_CTA_INIT_COUNT
	.align		4
        /*0074*/ 	.byte	0x02, 0x4a
	.zero		1
	.zero		1


	//----- nvinfo : EIATTR_EXIT_INSTR_OFFSETS
	.align		4
        /*0078*/ 	.byte	0x04, 0x1c
        /*007a*/ 	.short	(.L_222 - .L_221)


	//   ....[0]....
.L_221:
        /*007c*/ 	.word	0x00000070


	//   ....[1]....
        /*0080*/ 	.word	0x00002bf0


	//   ....[2]....
        /*0084*/ 	.word	0x00002c30


	//----- nvinfo : EIATTR_CRS_STACK_SIZE
	.align		4
.L_222:
        /*0088*/ 	.byte	0x04, 0x1e
        /*008a*/ 	.short	(.L_224 - .L_223)
.L_223:
        /*008c*/ 	.word	0x00000000


	//----- nvinfo : EIATTR_CBANK_PARAM_SIZE
	.align		4
.L_224:
        /*0090*/ 	.byte	0x03, 0x19
        /*0092*/ 	.short	0x0024


	//----- nvinfo : EIATTR_PARAM_CBANK
	.align		4
        /*0094*/ 	.byte	0x04, 0x0a
        /*0096*/ 	.short	(.L_226 - .L_225)
	.align		4
.L_225:
        /*0098*/ 	.word	index@(.nv.constant0._Z23block_visibility_kernelPK6float3PK9BlockInfoPfiif)
        /*009c*/ 	.short	0x0380
        /*009e*/ 	.short	0x0024


	//----- nvinfo : EIATTR_SW_WAR
	.align		4
.L_226:
        /*00a0*/ 	.byte	0x04, 0x36
        /*00a2*/ 	.short	(.L_228 - .L_227)
.L_227:
        /*00a4*/ 	.word	0x00000008
.L_228:


//--------------------- .nv.info._Z28memory_bandwidth_test_kernelPKfPfi --------------------------
	.section	.nv.info._Z28memory_bandwidth_test_kernelPKfPfi,"",@"SHT_CUDA_INFO"
	.sectionflags	@""
	.align	4


	//----- nvinfo : EIATTR_CUDA_API_VERSION
	.align		4
        /*0000*/ 	.byte	0x04, 0x37
        /*0002*/ 	.short	(.L_230 - .L_229)
.L_229:
        /*0004*/ 	.word	0x00000082


	//----- nvinfo : EIATTR_KPARAM_INFO
	.align		4
.L_230:
        /*0008*/ 	.byte	0x04, 0x17
        /*000a*/ 	.short	(.L_232 - .L_231)
.L_231:
        /*000c*/ 	.word	0x00000000
        /*0010*/ 	.short	0x0002
        /*0012*/ 	.short	0x0010
        /*0014*/ 	.byte	0x00, 0xf0, 0x11, 0x00


	//----- nvinfo : EIATTR_KPARAM_INFO
	.align		4
.L_232:
        /*0018*/ 	.byte	0x04, 0x17
        /*001a*/ 	.short	(.L_234 - .L_233)
.L_233:
        /*001c*/ 	.word	0x00000000
        /*0020*/ 	.short	0x0001
        /*0022*/ 	.short	0x0008
        /*0024*/ 	.byte	0x00, 0xf5, 0x21, 0x00


	//----- nvinfo : EIATTR_KPARAM_INFO
	.align		4
.L_234:
        /*0028*/ 	.byte	0x04, 0x17
        /*002a*/ 	.short	(.L_236 - .L_235)
.L_235:
        /*002c*/ 	.word	0x00000000
        /*0030*/ 	.short	0x0000
        /*0032*/ 	.short	0x0000
        /*0034*/ 	.byte	0x00, 0xf5, 0x21, 0x00


	//----- nvinfo : EIATTR_SPARSE_MMA_MASK
	.align		4
.L_236:
        /*0038*/ 	.byte	0x03, 0x50
        /*003a*/ 	.short	0x0000


	//----- nvinfo : EIATTR_MAXREG_COUNT
	.align		4
        /*003c*/ 	.byte	0x03, 0x1b
        /*003e*/ 	.short	0x00ff


	//----- nvinfo : EIATTR_MERCURY_ISA_VERSION
	.align		4
        /*0040*/ 	.byte	0x03, 0x5f
        /*0042*/ 	.short	0x0101


	//----- nvinfo : EIATTR_VRC_CTA_INIT_COUNT
	.align		4
        /*0044*/ 	.byte	0x02, 0x4a
	.zero		1
	.zero		1


	//----- nvinfo : EIATTR_EXIT_INSTR_OFFSETS
	.align		4
        /*0048*/ 	.byte	0x04, 0x1c
        /*004a*/ 	.short	(.L_238 - .L_237)


	//   ....[0]....
.L_237:
        /*004c*/ 	.word	0x00000070


	//   ....[1]....
        /*0050*/ 	.word	0x000000f0


	//----- nvinfo : EIATTR_CBANK_PARAM_SIZE
	.align		4
.L_238:
        /*0054*/ 	.byte	0x03, 0x19
        /*0056*/ 	.short	0x0014


	//----- nvinfo : EIATTR_PARAM_CBANK
	.align		4
        /*0058*/ 	.byte	0x04, 0x0a
        /*005a*/ 	.short	(.L_240 - .L_239)
	.align		4
.L_239:
        /*005c*/ 	.word	index@(.nv.constant0._Z28memory_bandwidth_test_kernelPKfPfi)
        /*0060*/ 	.short	0x0380
        /*0062*/ 	.short	0x0014


	//----- nvinfo : EIATTR_SW_WAR
	.align		4
.L_240:
        /*0064*/ 	.byte	0x04, 0x36
        /*0066*/ 	.short	(.L_242 - .L_241)
.L_241:
        /*0068*/ 	.word	0x00000008
.L_242:


//--------------------- .nv.callgraph             --------------------------
	.section	.nv.callgraph,"",@"SHT_CUDA_CALLGRAPH"
	.align	4
	.sectionentsize	8
	.align		4
        /*0000*/ 	.word	0x00000000
	.align		4
        /*0004*/ 	.word	0xffffffff
	.align		4
        /*0008*/ 	.word	0x00000000
	.align		4
        /*000c*/ 	.word	0xfffffffe
	.align		4
        /*0010*/ 	.word	0x00000000
	.align		4
        /*0014*/ 	.word	0xfffffffd
	.align		4
        /*0018*/ 	.word	0x00000000
	.align		4
        /*001c*/ 	.word	0xfffffffc


//--------------------- .nv.constant4             --------------------------
	.section	.nv.constant4,"a",@progbits
	.align	8
	.align		8
.nv.constant4:
        /*0000*/ 	.dword	precalc_xorwow_matrix
	.align		8
        /*0008*/ 	.dword	precalc_xorwow_offset_matrix
	.align		8
        /*0010*/ 	.dword	mrg32k3aM1
	.align		8
        /*0018*/ 	.dword	mrg32k3aM2
	.align		8
        /*0020*/ 	.dword	mrg32k3aM1SubSeq
	.align		8
        /*0028*/ 	.dword	mrg32k3aM2SubSeq
	.align		8
        /*0030*/ 	.dword	mrg32k3aM1Seq
	.align		8
        /*0038*/ 	.dword	mrg32k3aM2Seq


//--------------------- .nv.constant3             --------------------------
	.section	.nv.constant3,"a",@progbits
	.align	8
.nv.constant3:
	.type		__cr_lgamma_table,@object
	.size		__cr_lgamma_table,(.L_8 - __cr_lgamma_table)
__cr_lgamma_table:
        /*0000*/ 	.byte	0x00, 0x00, 0x00, 0x00, 0x00, 0x00, 0x00, 0x00, 0x00, 0x00, 0x00, 0x00, 0x00, 0x00, 0x00, 0x00
        /*0010*/ 	.byte	0xef, 0x39, 0xfa, 0xfe, 0x42, 0x2e, 0xe6, 0x3f, 0x02, 0x20, 0x2a, 0xfa, 0x0b, 0xab, 0xfc, 0x3f
        /*0020*/ 	.byte	0xf9, 0x2c, 0x92, 0x7c, 0xa7, 0x6c, 0x09, 0x40, 0xc9, 0x79, 0x44, 0x3c, 0x64, 0x26, 0x13, 0x40
        /*0030*/ 	.byte	0xca, 0x01, 0xcf, 0x3a, 0x27, 0x51, 0x1a, 0x40, 0x30, 0xcc, 0x2d, 0xf3, 0xe1, 0x0c, 0x21, 0x40
        /*0040*/ 	.byte	0x0d, 0xb7, 0xfc, 0x82, 0x8e, 0x35, 0x25, 0x40
.L_8:


//--------------------- .text._Z18init_curand_kernelP17curandStateXORWOWmi --------------------------
	.section	.text._Z18init_curand_kernelP17curandStateXORWOWmi,"ax",@progbits
	.align	128
        .global         _Z18init_curand_kernelP17curandStateXORWOWmi
        .type           _Z18init_curand_kernelP17curandStateXORWOWmi,@function
        .size           _Z18init_curand_kernelP17curandStateXORWOWmi,(.L_x_183 - _Z18init_curand_kernelP17curandStateXORWOWmi)
        .other          _Z18init_curand_kernelP17curandStateXORWOWmi,@"STO_CUDA_ENTRY STV_DEFAULT"
_Z18init_curand_kernelP17curandStateXORWOWmi:
.text._Z18init_curand_kernelP17curandStateXORWOWmi:
[----:B------:R-:W-:Y:S01]  /*0000*/  LDC R1, c[0x0][0x37c] ;  /* 0x0000df00ff017b82 */ /* 0x000fe20000000800 */
[----:B------:R-:W0:Y:S07]  /*0010*/  S2R R0, SR_TID.X ;  /* 0x0000000000007919 */ /* 0x000e2e0000002100 */
[----:B------:R-:W0:Y:S01]  /*0020*/  S2UR UR4, SR_CTAID.X ;  /* 0x00000000000479c3 */ /* 0x000e220000002500 */
[----:B------:R-:W1:Y:S07]  /*0030*/  LDCU UR5, c[0x0][0x390] ;  /* 0x00007200ff0577ac */ /* 0x000e6e0008000800 */
[----:B------:R-:W0:Y:S02]  /*0040*/  LDC R13, c[0x0][0x360] ;  /* 0x0000d800ff0d7b82 */ /* 0x000e240000000800 */
[----:B0-----:R-:W-:-:S05]  /*0050*/  IMAD R13, R13, UR4, R0 ;  /* 0x000000040d0d7c24 */ /* 0x001fca000f8e0200 */
[----:B-1----:R-:W-:-:S13]  /*0060*/  ISETP.GE.AND P0, PT, R13, UR5, PT ;  /* 0x000000050d007c0c */ /* 0x002fda000bf06270 */
[----:B------:R-:W-:Y:S05]  /*0070*/  @P0 EXIT ;  /* 0x000000000000094d */ /* 0x000fea0003800000 */
[----:B------:R-:W0:Y:S01]  /*0080*/  LDC.64 R2, c[0x0][0x388] ;  /* 0x0000e200ff027b82 */ /* 0x000e220000000a00 */
[----:B------:R-:W1:Y:S01]  /*0090*/  LDCU.64 UR4, c[0x0][0x358] ;  /* 0x00006b00ff0477ac */ /* 0x000e620008000a00 */
[----:B------:R-:W-:Y:S01]  /*00a0*/  ISETP.NE.AND P0, PT, R13, RZ, PT ;  /* 0x000000ff0d00720c */ /* 0x000fe20003f05270 */
[----:B------:R-:W-:Y:S05]  /*00b0*/  BSSY.RECONVERGENT B0, `(.L_x_0) ;  /* 0x00000e1000007945 */ /* 0x000fea0003800200 */
[----:B------:R-:W2:Y:S01]  /*00c0*/  LDC.64 R6, c[0x0][0x380] ;  /* 0x0000e000ff067b82 */ /* 0x000ea20000000a00 */
[----:B0-----:R-:W-:Y:S02]  /*00d0*/  LOP3.LUT R0, R2, 0xaad26b49, RZ, 0x3c, !PT ;  /* 0xaad26b4902007812 */ /* 0x001fe400078e3cff */
[----:B------:R-:W-:-:S03]  /*00e0*/  LOP3.LUT R2, R3, 0xf7dcefdd, RZ, 0x3c, !PT ;  /* 0xf7dcefdd03027812 */ /* 0x000fc600078e3cff */
[----:B------:R-:W-:Y:S02]  /*00f0*/  IMAD R0, R0, 0x4182bed5, RZ ;  /* 0x4182bed500007824 */ /* 0x000fe400078e02ff */
[----:B------:R-:W-:Y:S02]  /*0100*/  IMAD R3, R2, -0x658354e5, RZ ;  /* 0x9a7cab1b02037824 */ /* 0x000fe400078e02ff */
[----:B--2---:R-:W-:Y:S01]  /*0110*/  IMAD.WIDE R6, R13, 0x30, R6 ;  /* 0x000000300d067825 */ /* 0x004fe200078e0206 */
[C---:B------:R-:W-:Y:S02]  /*0120*/  LOP3.LUT R8, R0.reuse, 0x159a55e5, RZ, 0x3c, !PT ;  /* 0x159a55e500087812 */ /* 0x040fe400078e3cff */
[C---:B------:R-:W-:Y:S01]  /*0130*/  IADD3 R4, PT, PT, R0.reuse, 0x64f0c9, R3 ;  /* 0x0064f0c900047810 */ /* 0x040fe20007ffe003 */
[C---:B------:R-:W-:Y:S01]  /*0140*/  VIADD R5, R0.reuse, 0x75bcd15 ;  /* 0x075bcd1500057836 */ /* 0x040fe20000000000 */
[----:B------:R-:W-:Y:S01]  /*0150*/  LOP3.LUT R10, R3, 0x5491333, RZ, 0x3c, !PT ;  /* 0x05491333030a7812 */ /* 0x000fe200078e3cff */
[----:B------:R-:W-:-:S02]  /*0160*/  VIADD R11, R0, 0x583f19 ;  /* 0x00583f19000b7836 */ /* 0x000fc40000000000 */
[----:B------:R-:W-:Y:S01]  /*0170*/  VIADD R9, R3, 0x1f123bb5 ;  /* 0x1f123bb503097836 */ /* 0x000fe20000000000 */
[----:B-1----:R0:W-:Y:S04]  /*0180*/  STG.E.64 desc[UR4][R6.64], R4 ;  /* 0x0000000406007986 */ /* 0x0021e8000c101b04 */
[----:B------:R0:W-:Y:S04]  /*0190*/  STG.E.64 desc[UR4][R6.64+0x8], R8 ;  /* 0x0000080806007986 */ /* 0x0001e8000c101b04 */
[----:B------:R0:W-:Y:S01]  /*01a0*/  STG.E.64 desc[UR4][R6.64+0x10], R10 ;  /* 0x0000100a06007986 */ /* 0x0001e2000c101b04 */
[----:B------:R-:W-:Y:S05]  /*01b0*/  @!P0 BRA `(.L_x_1) ;  /* 0x0000000c00408947 */ /* 0x000fea0003800000 */
[----:B------:R-:W-:Y:S01]  /*01c0*/  SHF.R.S32.HI R0, RZ, 0x1f, R13 ;  /* 0x0000001fff007819 */ /* 0x000fe2000001140d */
[----:B------:R-:W-:-:S07]  /*01d0*/  IMAD.MOV.U32 R12, RZ, RZ, RZ ;  /* 0x000000ffff0c7224 */ /* 0x000fce00078e00ff */
.L_x_7:
[----:B-1----:R-:W-:Y:S01]  /*01e0*/  LOP3.LUT R2, R13, 0x3, RZ, 0xc0, !PT ;  /* 0x000000030d027812 */ /* 0x002fe200078ec0ff */
[----:B------:R-:W-:Y:S03]  /*01f0*/  BSSY.RECONVERGENT B1, `(.L_x_2) ;  /* 0x00000c6000017945 */ /* 0x000fe60003800200 */
[----:B------:R-:W-:-:S04]  /*0200*/  ISETP.NE.U32.AND P0, PT, R2, RZ, PT ;  /* 0x000000ff0200720c */ /* 0x000fc80003f05070 */
[----:B------:R-:W-:-:S13]  /*0210*/  ISETP.NE.AND.EX P0, PT, RZ, RZ, PT, P0 ;  /* 0x000000ffff00720c */ /* 0x000fda0003f05300 */
[----:B------:R-:W-:Y:S05]  /*0220*/  @!P0 BRA `(.L_x_3) ;  /* 0x0000000c00088947 */ /* 0x000fea0003800000 */
[----:B0-----:R-:W0:Y:S01]  /*0230*/  LDC.64 R8, c[0x4][RZ] ;  /* 0x01000000ff087b82 */ /* 0x001e220000000a00 */
[----:B------:R-:W-:Y:S02]  /*0240*/  IMAD.MOV.U32 R14, RZ, RZ, RZ ;  /* 0x000000ffff0e7224 */ /* 0x000fe400078e00ff */
[----:B0-----:R-:W-:-:S07]  /*0250*/  IMAD.WIDE.U32 R8, R12, 0xc80, R8 ;  /* 0x00000c800c087825 */ /* 0x001fce00078e0008 */
.L_x_6:
[----:B-1----:R-:W-:Y:S01]  /*0260*/  IMAD.MOV.U32 R15, RZ, RZ, RZ ;  /* 0x000000ffff0f7224 */ /* 0x002fe200078e00ff */
[----:B------:R-:W-:Y:S01]  /*0270*/  CS2R R2, SRZ ;  /* 0x0000000000027805 */ /* 0x000fe2000001ff00 */
[----:B------:R-:W-:Y:S01]  /*0280*/  IMAD.MOV.U32 R17, RZ, RZ, RZ ;  /* 0x000000ffff117224 */ /* 0x000fe200078e00ff */
[----:B------:R-:W-:-:S07]  /*0290*/  CS2R R4, SRZ ;  /* 0x0000000000047805 */ /* 0x000fce000001ff00 */
.L_x_5:
[----:B------:R-:W-:-:S05]  /*02a0*/  IMAD.WIDE.U32 R10, R17, 0x4, R6 ;  /* 0x00000004110a7825 */ /* 0x000fca00078e0006 */
[----:B------:R0:W5:Y:S01]  /*02b0*/  LDG.E R16, desc[UR4][R10.64+0x4] ;  /* 0x000004040a107981 */ /* 0x000162000c1e1900 */
[----:B------:R-:W-:-:S07]  /*02c0*/  IMAD.MOV.U32 R19, RZ, RZ, RZ ;  /* 0x000000ffff137224 */ /* 0x000fce00078e00ff */
.L_x_4:
[----:B-----5:R-:W-:Y:S01]  /*02d0*/  SHF.R.U32.HI R24, RZ, R19, R16 ;  /* 0x00000013ff187219 */ /* 0x020fe20000011610 */
[----:B0-----:R-:W-:-:S03]  /*02e0*/  IMAD.SHL.U32 R10, R17, 0x20, RZ ;  /* 0x00000020110a7824 */ /* 0x001fc600078e00ff */
[----:B------:R-:W-:Y:S01]  /*02f0*/  LOP3.LUT R11, R24, 0x1, RZ, 0xc0, !PT ;  /* 0x00000001180b7812 */ /* 0x000fe200078ec0ff */
[----:B------:R-:W-:-:S03]  /*0300*/  IMAD.IADD R10, R10, 0x1, R19 ;  /* 0x000000010a0a7824 */ /* 0x000fc600078e0213 */
[----:B------:R-:W-:Y:S01]  /*0310*/  ISETP.NE.U32.AND P0, PT, R11, 0x1, PT ;  /* 0x000000010b00780c */ /* 0x000fe20003f05070 */
[----:B------:R-:W-:-:S03]  /*0320*/  IMAD R11, R10, 0x5, RZ ;  /* 0x000000050a0b7824 */ /* 0x000fc600078e02ff */
[----:B------:R-:W-:Y:S01]  /*0330*/  R2P PR, R24, 0x7e ;  /* 0x0000007e18007804 */ /* 0x000fe20000000000 */
[----:B------:R-:W-:-:S08]  /*0340*/  IMAD.WIDE.U32 R10, R11, 0x4, R8 ;  /* 0x000000040b0a7825 */ /* 0x000fd000078e0008 */
[----:B------:R-:W2:Y:S04]  /*0350*/  @!P0 LDG.E R18, desc[UR4][R10.64] ;  /* 0x000000040a128981 */ /* 0x000ea8000c1e1900 */
[----:B------:R-:W3:Y:S04]  /*0360*/  @!P0 LDG.E R20, desc[UR4][R10.64+0x10] ;  /* 0x000010040a148981 */ /* 0x000ee8000c1e1900 */
[----:B------:R-:W4:Y:S04]  /*0370*/  @P1 LDG.E R22, desc[UR4][R10.64+0x14] ;  /* 0x000014040a161981 */ /* 0x000f28000c1e1900 */
[----:B------:R-:W4:Y:S04]  /*0380*/  @P2 LDG.E R26, desc[UR4][R10.64+0x28] ;  /* 0x000028040a1a2981 */ /* 0x000f28000c1e1900 */
[----:B------:R-:W4:Y:S04]  /*0390*/  @!P0 LDG.E R21, desc[UR4][R10.64+0x4] ;  /* 0x000004040a158981 */ /* 0x000f28000c1e1900 */
[----:B------:R-:W4:Y:S04]  /*03a0*/  @!P0 LDG.E R23, desc[UR4][R10.64+0xc] ;  /* 0x00000c040a178981 */ /* 0x000f28000c1e1900 */
[----:B------:R-:W4:Y:S04]  /*03b0*/  @P1 LDG.E R25, desc[UR4][R10.64+0x18] ;  /* 0x000018040a191981 */ /* 0x000f28000c1e1900 */
[----:B------:R-:W4:Y:S04]  /*03c0*/  @P3 LDG.E R28, desc[UR4][R10.64+0x3c] ;  /* 0x00003c040a1c3981 */ /* 0x000f28000c1e1900 */
[----:B------:R-:W4:Y:S01]  /*03d0*/  @P6 LDG.E R27, desc[UR4][R10.64+0x7c] ;  /* 0x00007c040a1b6981 */ /* 0x000f22000c1e1900 */
[----:B--2---:R-:W-:-:S03]  /*03e0*/  @!P0 LOP3.LUT R15, R15, R18, RZ, 0x3c, !PT ;  /* 0x000000120f0f8212 */ /* 0x004fc600078e3cff */
[----:B------:R-:W2:Y:S01]  /*03f0*/  @!P0 LDG.E R18, desc[UR4][R10.64+0x8] ;  /* 0x000008040a128981 */ /* 0x000ea2000c1e1900 */
[----:B---3--:R-:W-:-:S03]  /*0400*/  @!P0 LOP3.LUT R3, R3, R20, RZ, 0x3c, !PT ;  /* 0x0000001403038212 */ /* 0x008fc600078e3cff */
[----:B------:R-:W3:Y:S01]  /*0410*/  @P1 LDG.E R20, desc[UR4][R10.64+0x24] ;  /* 0x000024040a141981 */ /* 0x000ee2000c1e1900 */
[----:B----4-:R-:W-:-:S03]  /*0420*/  @P1 LOP3.LUT R15, R15, R22, RZ, 0x3c, !PT ;  /* 0x000000160f0f1212 */ /* 0x010fc600078e3cff */
[----:B------:R-:W4:Y:S01]  /*0430*/  @P2 LDG.E R22, desc[UR4][R10.64+0x38] ;  /* 0x000038040a162981 */ /* 0x000f22000c1e1900 */
[----:B------:R-:W-:-:S03]  /*0440*/  @P2 LOP3.LUT R15, R15, R26, RZ, 0x3c, !PT ;  /* 0x0000001a0f0f2212 */ /* 0x000fc600078e3cff */
[----:B------:R-:W4:Y:S01]  /*0450*/  @P4 LDG.E R26, desc[UR4][R10.64+0x50] ;  /* 0x000050040a1a4981 */ /* 0x000f22000c1e1900 */
[----:B------:R-:W-:-:S03]  /*0460*/  @!P0 LOP3.LUT R4, R4, R21, RZ, 0x3c, !PT ;  /* 0x0000001504048212 */ /* 0x000fc600078e3cff */
[----:B------:R-:W4:Y:S01]  /*0470*/  @P1 LDG.E R21, desc[UR4][R10.64+0x20] ;  /* 0x000020040a151981 */ /* 0x000f22000c1e1900 */
[----:B------:R-:W-:-:S03]  /*0480*/  @!P0 LOP3.LUT R2, R2, R23, RZ, 0x3c, !PT ;  /* 0x0000001702028212 */ /* 0x000fc600078e3cff */
[----:B------:R-:W4:Y:S01]  /*0490*/  @P2 LDG.E R23, desc[UR4][R10.64+0x2c] ;  /* 0x00002c040a172981 */ /* 0x000f22000c1e1900 */
[----:B------:R-:W-:-:S03]  /*04a0*/  @P1 LOP3.LUT R4, R4, R25, RZ, 0x3c, !PT ;  /* 0x0000001904041212 */ /* 0x000fc600078e3cff */
[----:B------:R-:W4:Y:S01]  /*04b0*/  @P2 LDG.E R25, desc[UR4][R10.64+0x34] ;  /* 0x000034040a192981 */ /* 0x000f22000c1e1900 */
[----:B--2---:R-:W-:-:S03]  /*04c0*/  @!P0 LOP3.LUT R5, R5, R18, RZ, 0x3c, !PT ;  /* 0x0000001205058212 */ /* 0x004fc600078e3cff */
[----:B------:R-:W2:Y:S01]  /*04d0*/  @P1 LDG.E R18, desc[UR4][R10.64+0x1c] ;  /* 0x00001c040a121981 */ /* 0x000ea2000c1e1900 */
[----:B---3--:R-:W-:-:S03]  /*04e0*/  @P1 LOP3.LUT R3, R3, R20, RZ, 0x3c, !PT ;  /* 0x0000001403031212 */ /* 0x008fc600078e3cff */
[----:B------:R-:W3:Y:S01]  /*04f0*/  @P2 LDG.E R20, desc[UR4][R10.64+0x30] ;  /* 0x000030040a142981 */ /* 0x000ee2000c1e1900 */
[----:B----4-:R-:W-:-:S03]  /*0500*/  @P2 LOP3.LUT R3, R3, R22, RZ, 0x3c, !PT ;  /* 0x0000001603032212 */ /* 0x010fc600078e3cff */
[----:B------:R-:W4:Y:S01]  /*0510*/  @P3 LDG.E R22, desc[UR4][R10.64+0x4c] ;  /* 0x00004c040a163981 */ /* 0x000f22000c1e1900 */
[----:B------:R-:W-:-:S04]  /*0520*/  @P3 LOP3.LUT R15, R15, R28, RZ, 0x3c, !PT ;  /* 0x0000001c0f0f3212 */ /* 0x000fc800078e3cff */
[----:B------:R-:W-:Y:S02]  /*0530*/  @P4 LOP3.LUT R15, R15, R26, RZ, 0x3c, !PT ;  /* 0x0000001a0f0f4212 */ /* 0x000fe400078e3cff */
[----:B------:R-:W-:Y:S01]  /*0540*/  @P1 LOP3.LUT R2, R2, R21, RZ, 0x3c, !PT ;  /* 0x0000001502021212 */ /* 0x000fe200078e3cff */
[----:B------:R-:W4:Y:S04]  /*0550*/  @P5 LDG.E R26, desc[UR4][R10.64+0x64] ;  /* 0x000064040a1a5981 */ /* 0x000f28000c1e1900 */
[----:B------:R-:W4:Y:S01]  /*0560*/  @P3 LDG.E R21, desc[UR4][R10.64+0x40] ;  /* 0x000040040a153981 */ /* 0x000f22000c1e1900 */
[----:B------:R-:W-:Y:S02]  /*0570*/  @P2 LOP3.LUT R4, R4, R23, RZ, 0x3c, !PT ;  /* 0x0000001704042212 */ /* 0x000fe400078e3cff */
[----:B------:R-:W-:Y:S01]  /*0580*/  @P2 LOP3.LUT R2, R2, R25, RZ, 0x3c, !PT ;  /* 0x0000001902022212 */ /* 0x000fe200078e3cff */
[----:B------:R-:W4:Y:S04]  /*0590*/  @P3 LDG.E R23, desc[UR4][R10.64+0x48] ;  /* 0x000048040a173981 */ /* 0x000f28000c1e1900 */
[----:B------:R-:W4:Y:S01]  /*05a0*/  @P4 LDG.E R25, desc[UR4][R10.64+0x54] ;  /* 0x000054040a194981 */ /* 0x000f22000c1e1900 */
[----:B--2---:R-:W-:-:S03]  /*05b0*/  @P1 LOP3.LUT R5, R5, R18, RZ, 0x3c, !PT ;  /* 0x0000001205051212 */ /* 0x004fc600078e3cff */
[----:B------:R-:W2:Y:S01]  /*05c0*/  @P3 LDG.E R18, desc[UR4][R10.64+0x44] ;  /* 0x000044040a123981 */ /* 0x000ea2000c1e1900 */
[----:B---3--:R-:W-:-:S03]  /*05d0*/  @P2 LOP3.LUT R5, R5, R20, RZ, 0x3c, !PT ;  /* 0x0000001405052212 */ /* 0x008fc600078e3cff */
[----:B------:R-:W3:Y:S01]  /*05e0*/  @P4 LDG.E R20, desc[UR4][R10.64+0x58] ;  /* 0x000058040a144981 */ /* 0x000ee2000c1e1900 */
[----:B----4-:R-:W-:-:S03]  /*05f0*/  @P3 LOP3.LUT R3, R3, R22, RZ, 0x3c, !PT ;  /* 0x0000001603033212 */ /* 0x010fc600078e3cff */
[----:B------:R-:W4:Y:S01]  /*0600*/  @P4 LDG.E R22, desc[UR4][R10.64+0x60] ;  /* 0x000060040a164981 */ /* 0x000f22000c1e1900 */
[----:B------:R-:W-:Y:S02]  /*0610*/  LOP3.LUT P0, RZ, R24, 0x80, RZ, 0xc0, !PT ;  /* 0x0000008018ff7812 */ /* 0x000fe4000780c0ff */
[----:B------:R-:W-:Y:S02]  /*0620*/  @P5 LOP3.LUT R15, R15, R26, RZ, 0x3c, !PT ;  /* 0x0000001a0f0f5212 */ /* 0x000fe400078e3cff */
[----:B------:R-:W4:Y:S01]  /*0630*/  @P6 LDG.E R26, desc[UR4][R10.64+0x78] ;  /* 0x000078040a1a6981 */ /* 0x000f22000c1e1900 */
[----:B------:R-:W-:-:S03]  /*0640*/  @P3 LOP3.LUT R4, R4, R21, RZ, 0x3c, !PT ;  /* 0x0000001504043212 */ /* 0x000fc600078e3cff */
[----:B------:R-:W4:Y:S01]  /*0650*/  @P4 LDG.E R21, desc[UR4][R10.64+0x5c] ;  /* 0x00005c040a154981 */ /* 0x000f22000c1e1900 */
[----:B------:R-:W-:-:S03]  /*0660*/  @P3 LOP3.LUT R2, R2, R23, RZ, 0x3c, !PT ;  /* 0x0000001702023212 */ /* 0x000fc600078e3cff */
[----:B------:R-:W4:Y:S01]  /*0670*/  @P5 LDG.E R23, desc[UR4][R10.64+0x68] ;  /* 0x000068040a175981 */ /* 0x000f22000c1e1900 */
[----:B------:R-:W-:-:S03]  /*0680*/  @P4 LOP3.LUT R4, R4, R25, RZ, 0x3c, !PT ;  /* 0x0000001904044212 */ /* 0x000fc600078e3cff */
[----:B------:R-:W4:Y:S01]  /*0690*/  @P5 LDG.E R25, desc[UR4][R10.64+0x70] ;  /* 0x000070040a195981 */ /* 0x000f22000c1e1900 */
[----:B--2---:R-:W-:-:S03]  /*06a0*/  @P3 LOP3.LUT R5, R5, R18, RZ, 0x3c, !PT ;  /* 0x0000001205053212 */ /* 0x004fc600078e3cff */
[----:B------:R-:W2:Y:S01]  /*06b0*/  @P5 LDG.E R18, desc[UR4][R10.64+0x6c] ;  /* 0x00006c040a125981 */ /* 0x000ea2000c1e1900 */
[----:B---3--:R-:W-:-:S03]  /*06c0*/  @P4 LOP3.LUT R5, R5, R20, RZ, 0x3c, !PT ;  /* 0x0000001405054212 */ /* 0x008fc600078e3cff */
[----:B------:R-:W3:Y:S01]  /*06d0*/  @P5 LDG.E R20, desc[UR4][R10.64+0x74] ;  /* 0x000074040a145981 */ /* 0x000ee2000c1e1900 */
[----:B----4-:R-:W-:-:S03]  /*06e0*/  @P4 LOP3.LUT R3, R3, R22, RZ, 0x3c, !PT ;  /* 0x0000001603034212 */ /* 0x010fc600078e3cff */
[----:B------:R-:W4:Y:S01]  /*06f0*/  @P0 LDG.E R22, desc[UR4][R10.64+0x8c] ;  /* 0x00008c040a160981 */ /* 0x000f22000c1e1900 */
[----:B------:R-:W-:-:S03]  /*0700*/  @P6 LOP3.LUT R15, R15, R26, RZ, 0x3c, !PT ;  /* 0x0000001a0f0f6212 */ /* 0x000fc600078e3cff */
        /* <DEDUP_REMOVED lines=13> */
[----:B------:R-:W-:Y:S02]  /*07e0*/  @P6 LOP3.LUT R4, R4, R27, RZ, 0x3c, !PT ;  /* 0x0000001b04046212 */ /* 0x000fe400078e3cff */
[----:B------:R-:W-:Y:S02]  /*07f0*/  @P6 LOP3.LUT R2, R2, R21, RZ, 0x3c, !PT ;  /* 0x0000001502026212 */ /* 0x000fe400078e3cff */
[----:B------:R-:W-:Y:S02]  /*0800*/  @P0 LOP3.LUT R4, R4, R23, RZ, 0x3c, !PT ;  /* 0x0000001704040212 */ /* 0x000fe400078e3cff */
[----:B------:R-:W-:Y:S02]  /*0810*/  @P0 LOP3.LUT R2, R2, R25, RZ, 0x3c, !PT ;  /* 0x0000001902020212 */ /* 0x000fe400078e3cff */
[----:B--2---:R-:W-:Y:S02]  /*0820*/  @P6 LOP3.LUT R5, R5, R18, RZ, 0x3c, !PT ;  /* 0x0000001205056212 */ /* 0x004fe400078e3cff */
[----:B---3--:R-:W-:-:S02]  /*0830*/  @P6 LOP3.LUT R3, R3, R20, RZ, 0x3c, !PT ;  /* 0x0000001403036212 */ /* 0x008fc400078e3cff */
[----:B----4-:R-:W-:Y:S02]  /*0840*/  @P0 LOP3.LUT R5, R5, R22, RZ, 0x3c, !PT ;  /* 0x0000001605050212 */ /* 0x010fe400078e3cff */
[----:B------:R-:W-:Y:S02]  /*0850*/  @P0 LOP3.LUT R3, R3, R26, RZ, 0x3c, !PT ;  /* 0x0000001a03030212 */ /* 0x000fe400078e3cff */
[----:B------:R-:W-:-:S13]  /*0860*/  R2P PR, R24.B1, 0x7f ;  /* 0x0000007f18007804 */ /* 0x000fda0000001000 */
[----:B------:R-:W2:Y:S04]  /*0870*/  @P0 LDG.E R18, desc[UR4][R10.64+0xa0] ;  /* 0x0000a0040a120981 */ /* 0x000ea8000c1e1900 */
[----:B------:R-:W3:Y:S04]  /*0880*/  @P1 LDG.E R22, desc[UR4][R10.64+0xb4] ;  /* 0x0000b4040a161981 */ /* 0x000ee8000c1e1900 */
[----:B------:R-:W4:Y:S04]  /*0890*/  @P2 LDG.E R26, desc[UR4][R10.64+0xc8] ;  /* 0x0000c8040a1a2981 */ /* 0x000f28000c1e1900 */
[----:B------:R-:W4:Y:S04]  /*08a0*/  @P3 LDG.E R28, desc[UR4][R10.64+0xdc] ;  /* 0x0000dc040a1c3981 */ /* 0x000f28000c1e1900 */
[----:B------:R-:W4:Y:S04]  /*08b0*/  @P0 LDG.E R23, desc[UR4][R10.64+0xa4] ;  /* 0x0000a4040a170981 */ /* 0x000f28000c1e1900 */
[----:B------:R-:W4:Y:S04]  /*08c0*/  @P0 LDG.E R20, desc[UR4][R10.64+0xa8] ;  /* 0x0000a8040a140981 */ /* 0x000f28000c1e1900 */
[----:B------:R-:W4:Y:S04]  /*08d0*/  @P4 LDG.E R25, desc[UR4][R10.64+0xf0] ;  /* 0x0000f0040a194981 */ /* 0x000f28000c1e1900 */
        /* <DEDUP_REMOVED lines=21> */
[----:B------:R-:W-:Y:S02]  /*0a30*/  LOP3.LUT P0, RZ, R24, 0x8000, RZ, 0xc0, !PT ;  /* 0x0000800018ff7812 */ /* 0x000fe4000780c0ff */
[----:B----4-:R-:W-:Y:S01]  /*0a40*/  @P5 LOP3.LUT R15, R15, R26, RZ, 0x3c, !PT ;  /* 0x0000001a0f0f5212 */ /* 0x010fe200078e3cff */
[----:B------:R-:W4:Y:S04]  /*0a50*/  @P3 LDG.E R24, desc[UR4][R10.64+0xe4] ;  /* 0x0000e4040a183981 */ /* 0x000f28000c1e1900 */
[----:B------:R-:W2:Y:S01]  /*0a60*/  @P6 LDG.E R26, desc[UR4][R10.64+0x118] ;  /* 0x000118040a1a6981 */ /* 0x000ea2000c1e1900 */
        /* <DEDUP_REMOVED lines=8> */
[----:B---3--:R-:W-:-:S03]  /*0af0*/  @P2 LOP3.LUT R3, R3, R22, RZ, 0x3c, !PT ;  /* 0x0000001603032212 */ /* 0x008fc600078e3cff */
[----:B------:R-:W3:Y:S01]  /*0b00*/  @P4 LDG.E R22, desc[UR4][R10.64+0x100] ;  /* 0x000100040a164981 */ /* 0x000ee2000c1e1900 */
[----:B--2---:R-:W-:-:S03]  /*0b10*/  @P6 LOP3.LUT R15, R15, R26, RZ, 0x3c, !PT ;  /* 0x0000001a0f0f6212 */ /* 0x004fc600078e3cff */
[----:B------:R-:W2:Y:S01]  /*0b20*/  @P0 LDG.E R26, desc[UR4][R10.64+0x12c] ;  /* 0x00012c040a1a0981 */ /* 0x000ea2000c1e1900 */
[----:B----4-:R-:W-:-:S03]  /*0b30*/  @P2 LOP3.LUT R2, R2, R23, RZ, 0x3c, !PT ;  /* 0x0000001702022212 */ /* 0x010fc600078e3cff */
[----:B------:R-:W4:Y:S01]  /*0b40*/  @P4 LDG.E R23, desc[UR4][R10.64+0xfc] ;  /* 0x0000fc040a174981 */ /* 0x000f22000c1e1900 */
[----:B------:R-:W-:-:S03]  /*0b50*/  @P2 LOP3.LUT R5, R5, R20, RZ, 0x3c, !PT ;  /* 0x0000001405052212 */ /* 0x000fc600078e3cff */
[----:B------:R-:W4:Y:S01]  /*0b60*/  @P4 LDG.E R20, desc[UR4][R10.64+0xf8] ;  /* 0x0000f8040a144981 */ /* 0x000f22000c1e1900 */
[----:B------:R-:W-:Y:S02]  /*0b70*/  @P3 LOP3.LUT R2, R2, R27, RZ, 0x3c, !PT ;  /* 0x0000001b02023212 */ /* 0x000fe400078e3cff */
[----:B------:R-:W-:Y:S01]  /*0b80*/  @P3 LOP3.LUT R4, R4, R25, RZ, 0x3c, !PT ;  /* 0x0000001904043212 */ /* 0x000fe200078e3cff */
[----:B------:R-:W4:Y:S01]  /*0b90*/  @P5 LDG.E R27, desc[UR4][R10.64+0x110] ;  /* 0x000110040a1b5981 */ /* 0x000f22000c1e1900 */
[----:B------:R-:W-:-:S03]  /*0ba0*/  @P3 LOP3.LUT R5, R5, R24, RZ, 0x3c, !PT ;  /* 0x0000001805053212 */ /* 0x000fc600078e3cff */
[----:B------:R-:W4:Y:S04]  /*0bb0*/  @P5 LDG.E R25, desc[UR4][R10.64+0x108] ;  /* 0x000108040a195981 */ /* 0x000f28000c1e1900 */
        /* <DEDUP_REMOVED lines=19> */
[----:B------:R-:W-:-:S05]  /*0cf0*/  VIADD R19, R19, 0x10 ;  /* 0x0000001013137836 */ /* 0x000fca0000000000 */
[----:B------:R-:W-:Y:S02]  /*0d00*/  ISETP.NE.AND P1, PT, R19, 0x20, PT ;  /* 0x000000201300780c */ /* 0x000fe40003f25270 */
[----:B------:R-:W-:Y:S02]  /*0d10*/  @P5 LOP3.LUT R3, R3, R18, RZ, 0x3c, !PT ;  /* 0x0000001203035212 */ /* 0x000fe400078e3cff */
[----:B------:R-:W-:Y:S02]  /*0d20*/  @P6 LOP3.LUT R4, R4, R21, RZ, 0x3c, !PT ;  /* 0x0000001504046212 */ /* 0x000fe400078e3cff */
[----:B---3--:R-:W-:-:S04]  /*0d30*/  @P6 LOP3.LUT R3, R3, R22, RZ, 0x3c, !PT ;  /* 0x0000001603036212 */ /* 0x008fc800078e3cff */
[----:B--2---:R-:W-:Y:S02]  /*0d40*/  @P0 LOP3.LUT R3, R3, R26, RZ, 0x3c, !PT ;  /* 0x0000001a03030212 */ /* 0x004fe400078e3cff */
[----:B----4-:R-:W-:Y:S02]  /*0d50*/  @P6 LOP3.LUT R2, R2, R23, RZ, 0x3c, !PT ;  /* 0x0000001702026212 */ /* 0x010fe400078e3cff */
[----:B------:R-:W-:Y:S02]  /*0d60*/  @P6 LOP3.LUT R5, R5, R20, RZ, 0x3c, !PT ;  /* 0x0000001405056212 */ /* 0x000fe400078e3cff */
[----:B------:R-:W-:Y:S02]  /*0d70*/  @P0 LOP3.LUT R2, R2, R27, RZ, 0x3c, !PT ;  /* 0x0000001b02020212 */ /* 0x000fe400078e3cff */
[----:B------:R-:W-:Y:S02]  /*0d80*/  @P0 LOP3.LUT R4, R4, R25, RZ, 0x3c, !PT ;  /* 0x0000001904040212 */ /* 0x000fe400078e3cff */
[----:B------:R-:W-:Y:S01]  /*0d90*/  @P0 LOP3.LUT R5, R5, R24, RZ, 0x3c, !PT ;  /* 0x0000001805050212 */ /* 0x000fe200078e3cff */
[----:B------:R-:W-:Y:S06]  /*0da0*/  @P1 BRA `(.L_x_4) ;  /* 0xfffffff400481947 */ /* 0x000fec000383ffff */
[----:B------:R-:W-:-:S05]  /*0db0*/  VIADD R17, R17, 0x1 ;  /* 0x0000000111117836 */ /* 0x000fca0000000000 */
[----:B------:R-:W-:-:S13]  /*0dc0*/  ISETP.NE.AND P0, PT, R17, 0x5, PT ;  /* 0x000000051100780c */ /* 0x000fda0003f05270 */
[----:B------:R-:W-:Y:S05]  /*0dd0*/  @P0 BRA `(.L_x_5) ;  /* 0xfffffff400300947 */ /* 0x000fea000383ffff */
[----:B------:R1:W-:Y:S01]  /*0de0*/  STG.E.64 desc[UR4][R6.64+0x8], R4 ;  /* 0x0000080406007986 */ /* 0x0003e2000c101b04 */
[----:B------:R-:W-:Y:S01]  /*0df0*/  VIADD R14, R14, 0x1 ;  /* 0x000000010e0e7836 */ /* 0x000fe20000000000 */
[----:B------:R-:W-:Y:S02]  /*0e00*/  LOP3.LUT R11, R13, 0x3, RZ, 0xc0, !PT ;  /* 0x000000030d0b7812 */ /* 0x000fe400078ec0ff */
[----:B------:R1:W-:Y:S02]  /*0e10*/  STG.E.64 desc[UR4][R6.64+0x10], R2 ;  /* 0x0000100206007986 */ /* 0x0003e4000c101b04 */
[----:B------:R-:W-:Y:S02]  /*0e20*/  ISETP.GE.U32.AND P0, PT, R14, R11, PT ;  /* 0x0000000b0e00720c */ /* 0x000fe40003f06070 */
[----:B------:R1:W-:Y:S11]  /*0e30*/  STG.E desc[UR4][R6.64+0x4], R15 ;  /* 0x0000040f06007986 */ /* 0x0003f6000c101904 */
[----:B------:R-:W-:Y:S05]  /*0e40*/  @!P0 BRA `(.L_x_6) ;  /* 0xfffffff400048947 */ /* 0x000fea000383ffff */
.L_x_3:
[----:B------:R-:W-:Y:S05]  /*0e50*/  BSYNC.RECONVERGENT B1 ;  /* 0x0000000000017941 */ /* 0x000fea0003800200 */
.L_x_2:
[C---:B------:R-:W-:Y:S01]  /*0e60*/  ISETP.GT.U32.AND P0, PT, R13.reuse, 0x3, PT ;  /* 0x000000030d00780c */ /* 0x040fe20003f04070 */
[----:B------:R-:W-:Y:S01]  /*0e70*/  VIADD R12, R12, 0x1 ;  /* 0x000000010c0c7836 */ /* 0x000fe20000000000 */
[--C-:B------:R-:W-:Y:S02]  /*0e80*/  SHF.R.U64 R13, R13, 0x2, R0.reuse ;  /* 0x000000020d0d7819 */ /* 0x100fe40000001200 */
[----:B------:R-:W-:Y:S02]  /*0e90*/  ISETP.GT.U32.AND.EX P0, PT, R0, RZ, PT, P0 ;  /* 0x000000ff0000720c */ /* 0x000fe40003f04100 */
[----:B------:R-:W-:-:S11]  /*0ea0*/  SHF.R.U32.HI R0, RZ, 0x2, R0 ;  /* 0x00000002ff007819 */ /* 0x000fd60000011600 */
[----:B------:R-:W-:Y:S05]  /*0eb0*/  @P0 BRA `(.L_x_7) ;  /* 0xfffffff000c80947 */ /* 0x000fea000383ffff */
.L_x_1:
[----:B------:R-:W-:Y:S05]  /*0ec0*/  BSYNC.RECONVERGENT B0 ;  /* 0x0000000000007941 */ /* 0x000fea0003800200 */
.L_x_0:
[----:B------:R-:W-:Y:S04]  /*0ed0*/  STG.E.64 desc[UR4][R6.64+0x18], RZ ;  /* 0x000018ff06007986 */ /* 0x000fe8000c101b04 */
[----:B------:R-:W-:Y:S04]  /*0ee0*/  STG.E desc[UR4][R6.64+0x20], RZ ;  /* 0x000020ff06007986 */ /* 0x000fe8000c101904 */
[----:B------:R-:W-:Y:S01]  /*0ef0*/  STG.E.64 desc[UR4][R6.64+0x28], RZ ;  /* 0x000028ff06007986 */ /* 0x000fe2000c101b04 */
[----:B------:R-:W-:Y:S05]  /*0f00*/  EXIT ;  /* 0x000000000000794d */ /* 0x000fea0003800000 */
.L_x_8:
[----:B------:R-:W-:-:S00]  /*0f10*/  BRA `(.L_x_8) ;  /* 0xfffffffc00fc7947 */ /* 0x000fc0000383ffff */
[----:B------:R-:W-:-:S00]  /*0f20*/  NOP ;  /* 0x0000000000007918 */ /* 0x000fc00000000000 */
        /* <DEDUP_REMOVED lines=13> */
.L_x_183:


//--------------------- .text._Z27appearance_embedding_kernelPKiS0_PKfPfii --------------------------
	.section	.text._Z27appearance_embedding_kernelPKiS0_PKfPfii,"ax",@progbits
	.align	128
        .global         _Z27appearance_embedding_kernelPKiS0_PKfPfii
        .type           _Z27appearance_embedding_kernelPKiS0_PKfPfii,@function
        .size           _Z27appearance_embedding_kernelPKiS0_PKfPfii,(.L_x_184 - _Z27appearance_embedding_kernelPKiS0_PKfPfii)
        .other          _Z27appearance_embedding_kernelPKiS0_PKfPfii,@"STO_CUDA_ENTRY STV_DEFAULT"
_Z27appearance_embedding_kernelPKiS0_PKfPfii:
.text._Z27appearance_embedding_kernelPKiS0_PKfPfii:
        /* <DEDUP_REMOVED lines=8> */
[----:B------:R-:W0:Y:S02]  /*0080*/  LDC R4, c[0x0][0x3a4] ;  /* 0x0000e900ff047b82 */ /* 0x000e240000000800 */
[----:B0-----:R-:W-:-:S13]  /*0090*/  ISETP.GE.AND P0, PT, R4, 0x1, PT ;  /* 0x000000010400780c */ /* 0x001fda0003f06270 */
[----:B------:R-:W-:Y:S05]  /*00a0*/  @!P0 EXIT ;  /* 0x000000000000894d */ /* 0x000fea0003800000 */
[----:B------:R-:W0:Y:S01]  /*00b0*/  LDC.64 R6, c[0x0][0x380] ;  /* 0x0000e000ff067b82 */ /* 0x000e220000000a00 */
[----:B------:R-:W1:Y:S01]  /*00c0*/  LDCU.64 UR12, c[0x0][0x358] ;  /* 0x00006b00ff0c77ac */ /* 0x000e620008000a00 */
[----:B0-----:R-:W-:-:S06]  /*00d0*/  IMAD.WIDE R6, R3, 0x4, R6 ;  /* 0x0000000403067825 */ /* 0x001fcc00078e0206 */
[----:B-1----:R-:W2:Y:S01]  /*00e0*/  LDG.E R7, desc[UR12][R6.64] ;  /* 0x0000000c06077981 */ /* 0x002ea2000c1e1900 */
[C---:B------:R-:W-:Y:S01]  /*00f0*/  ISETP.GE.U32.AND P1, PT, R4.reuse, 0x10, PT ;  /* 0x000000100400780c */ /* 0x040fe20003f26070 */
[----:B------:R-:W-:Y:S01]  /*0100*/  IMAD R0, R3, R4, RZ ;  /* 0x0000000403007224 */ /* 0x000fe200078e02ff */
[----:B------:R-:W-:Y:S01]  /*0110*/  LOP3.LUT R5, R4, 0xf, RZ, 0xc0, !PT ;  /* 0x0000000f04057812 */ /* 0x000fe200078ec0ff */
[----:B------:R-:W-:-:S03]  /*0120*/  IMAD.MOV.U32 R3, RZ, RZ, RZ ;  /* 0x000000ffff037224 */ /* 0x000fc600078e00ff */
[----:B------:R-:W-:Y:S01]  /*0130*/  ISETP.NE.AND P0, PT, R5, RZ, PT ;  /* 0x000000ff0500720c */ /* 0x000fe20003f05270 */
[----:B--2---:R-:W-:-:S06]  /*0140*/  IMAD R2, R7, R4, RZ ;  /* 0x0000000407027224 */ /* 0x004fcc00078e02ff */
[----:B------:R-:W-:Y:S06]  /*0150*/  @!P1 BRA `(.L_x_9) ;  /* 0x0000000000d09947 */ /* 0x000fec0003800000 */
[----:B------:R-:W0:Y:S01]  /*0160*/  LDCU.128 UR8, c[0x0][0x390] ;  /* 0x00007200ff0877ac */ /* 0x000e220008000c00 */
[----:B------:R-:W-:Y:S01]  /*0170*/  LOP3.LUT R3, R4, 0x7ffffff0, RZ, 0xc0, !PT ;  /* 0x7ffffff004037812 */ /* 0x000fe200078ec0ff */
[----:B------:R-:W-:Y:S01]  /*0180*/  IMAD.MOV.U32 R10, RZ, RZ, R2 ;  /* 0x000000ffff0a7224 */ /* 0x000fe200078e0002 */
[----:B------:R-:W-:Y:S02]  /*0190*/  MOV R11, R0 ;  /* 0x00000000000b7202 */ /* 0x000fe40000000f00 */
[----:B------:R-:W-:Y:S01]  /*01a0*/  IADD3 R12, PT, PT, -R3, RZ, RZ ;  /* 0x000000ff030c7210 */ /* 0x000fe20007ffe1ff */
[----:B0-----:R-:W-:Y:S02]  /*01b0*/  UIADD3 UR6, UP0, UPT, UR8, 0x20, URZ ;  /* 0x0000002008067890 */ /* 0x001fe4000ff1e0ff */
[----:B------:R-:W-:Y:S02]  /*01c0*/  UIADD3 UR4, UP1, UPT, UR10, 0x20, URZ ;  /* 0x000000200a047890 */ /* 0x000fe4000ff3e0ff */
[----:B------:R-:W-:-:S02]  /*01d0*/  UIADD3.X UR7, UPT, UPT, URZ, UR9, URZ, UP0, !UPT ;  /* 0x00000009ff077290 */ /* 0x000fc400087fe4ff */
[----:B------:R-:W-:-:S12]  /*01e0*/  UIADD3.X UR5, UPT, UPT, URZ, UR11, URZ, UP1, !UPT ;  /* 0x0000000bff057290 */ /* 0x000fd80008ffe4ff */
.L_x_10:
[----:B------:R-:W-:Y:S01]  /*01f0*/  MOV R7, UR7 ;  /* 0x0000000700077c02 */ /* 0x000fe20008000f00 */
[----:B------:R-:W-:-:S04]  /*0200*/  IMAD.U32 R6, RZ, RZ, UR6 ;  /* 0x00000006ff067e24 */ /* 0x000fc8000f8e00ff */
[----:B------:R-:W-:-:S05]  /*0210*/  IMAD.WIDE R6, R10, 0x4, R6 ;  /* 0x000000040a067825 */ /* 0x000fca00078e0206 */
[----:B----4-:R-:W2:Y:S01]  /*0220*/  LDG.E R13, desc[UR12][R6.64+-0x20] ;  /* 0xffffe00c060d7981 */ /* 0x010ea2000c1e1900 */
[----:B------:R-:W-:Y:S01]  /*0230*/  MOV R9, UR5 ;  /* 0x0000000500097c02 */ /* 0x000fe20008000f00 */
[----:B------:R-:W-:-:S04]  /*0240*/  IMAD.U32 R8, RZ, RZ, UR4 ;  /* 0x00000004ff087e24 */ /* 0x000fc8000f8e00ff */
[----:B------:R-:W-:-:S05]  /*0250*/  IMAD.WIDE R8, R11, 0x4, R8 ;  /* 0x000000040b087825 */ /* 0x000fca00078e0208 */
[----:B--2---:R0:W-:Y:S04]  /*0260*/  STG.E desc[UR12][R8.64+-0x20], R13 ;  /* 0xffffe00d08007986 */ /* 0x0041e8000c10190c */
[----:B------:R-:W2:Y:S04]  /*0270*/  LDG.E R15, desc[UR12][R6.64+-0x1c] ;  /* 0xffffe40c060f7981 */ /* 0x000ea8000c1e1900 */
[----:B--2---:R1:W-:Y:S04]  /*0280*/  STG.E desc[UR12][R8.64+-0x1c], R15 ;  /* 0xffffe40f08007986 */ /* 0x0043e8000c10190c */
[----:B------:R-:W2:Y:S04]  /*0290*/  LDG.E R17, desc[UR12][R6.64+-0x18] ;  /* 0xffffe80c06117981 */ /* 0x000ea8000c1e1900 */
[----:B--2---:R2:W-:Y:S04]  /*02a0*/  STG.E desc[UR12][R8.64+-0x18], R17 ;  /* 0xffffe81108007986 */ /* 0x0045e8000c10190c */
[----:B------:R-:W3:Y:S04]  /*02b0*/  LDG.E R19, desc[UR12][R6.64+-0x14] ;  /* 0xffffec0c06137981 */ /* 0x000ee8000c1e1900 */
[----:B---3--:R3:W-:Y:S04]  /*02c0*/  STG.E desc[UR12][R8.64+-0x14], R19 ;  /* 0xffffec1308007986 */ /* 0x0087e8000c10190c */
[----:B------:R-:W4:Y:S04]  /*02d0*/  LDG.E R21, desc[UR12][R6.64+-0x10] ;  /* 0xfffff00c06157981 */ /* 0x000f28000c1e1900 */
[----:B----4-:R4:W-:Y:S04]  /*02e0*/  STG.E desc[UR12][R8.64+-0x10], R21 ;  /* 0xfffff01508007986 */ /* 0x0109e8000c10190c */
[----:B------:R-:W5:Y:S04]  /*02f0*/  LDG.E R23, desc[UR12][R6.64+-0xc] ;  /* 0xfffff40c06177981 */ /* 0x000f68000c1e1900 */
[----:B-----5:R5:W-:Y:S04]  /*0300*/  STG.E desc[UR12][R8.64+-0xc], R23 ;  /* 0xfffff41708007986 */ /* 0x020be8000c10190c */
[----:B0-----:R-:W2:Y:S04]  /*0310*/  LDG.E R13, desc[UR12][R6.64+-0x8] ;  /* 0xfffff80c060d7981 */ /* 0x001ea8000c1e1900 */
[----:B--2---:R0:W-:Y:S04]  /*0320*/  STG.E desc[UR12][R8.64+-0x8], R13 ;  /* 0xfffff80d08007986 */ /* 0x0041e8000c10190c */
[----:B-1----:R-:W2:Y:S04]  /*0330*/  LDG.E R15, desc[UR12][R6.64+-0x4] ;  /* 0xfffffc0c060f7981 */ /* 0x002ea8000c1e1900 */
[----:B--2---:R1:W-:Y:S04]  /*0340*/  STG.E desc[UR12][R8.64+-0x4], R15 ;  /* 0xfffffc0f08007986 */ /* 0x0043e8000c10190c */
[----:B------:R-:W2:Y:S04]  /*0350*/  LDG.E R17, desc[UR12][R6.64] ;  /* 0x0000000c06117981 */ /* 0x000ea8000c1e1900 */
[----:B--2---:R2:W-:Y:S04]  /*0360*/  STG.E desc[UR12][R8.64], R17 ;  /* 0x0000001108007986 */ /* 0x0045e8000c10190c */
[----:B---3--:R-:W3:Y:S04]  /*0370*/  LDG.E R19, desc[UR12][R6.64+0x4] ;  /* 0x0000040c06137981 */ /* 0x008ee8000c1e1900 */
[----:B---3--:R3:W-:Y:S04]  /*0380*/  STG.E desc[UR12][R8.64+0x4], R19 ;  /* 0x0000041308007986 */ /* 0x0087e8000c10190c */
[----:B----4-:R-:W4:Y:S04]  /*0390*/  LDG.E R21, desc[UR12][R6.64+0x8] ;  /* 0x0000080c06157981 */ /* 0x010f28000c1e1900 */
[----:B----4-:R4:W-:Y:S04]  /*03a0*/  STG.E desc[UR12][R8.64+0x8], R21 ;  /* 0x0000081508007986 */ /* 0x0109e8000c10190c */
[----:B-----5:R-:W5:Y:S04]  /*03b0*/  LDG.E R23, desc[UR12][R6.64+0xc] ;  /* 0x00000c0c06177981 */ /* 0x020f68000c1e1900 */
[----:B-----5:R4:W-:Y:S04]  /*03c0*/  STG.E desc[UR12][R8.64+0xc], R23 ;  /* 0x00000c1708007986 */ /* 0x0209e8000c10190c */
[----:B0-----:R-:W5:Y:S04]  /*03d0*/  LDG.E R13, desc[UR12][R6.64+0x10] ;  /* 0x0000100c060d7981 */ /* 0x001f68000c1e1900 */
[----:B-----5:R4:W-:Y:S04]  /*03e0*/  STG.E desc[UR12][R8.64+0x10], R13 ;  /* 0x0000100d08007986 */ /* 0x0209e8000c10190c */
[----:B-1----:R-:W5:Y:S04]  /*03f0*/  LDG.E R15, desc[UR12][R6.64+0x14] ;  /* 0x0000140c060f7981 */ /* 0x002f68000c1e1900 */
[----:B-----5:R4:W-:Y:S04]  /*0400*/  STG.E desc[UR12][R8.64+0x14], R15 ;  /* 0x0000140f08007986 */ /* 0x0209e8000c10190c */
[----:B--2---:R-:W2:Y:S01]  /*0410*/  LDG.E R17, desc[UR12][R6.64+0x18] ;  /* 0x0000180c06117981 */ /* 0x004ea2000c1e1900 */
[----:B------:R-:W-:-:S05]  /*0420*/  VIADD R12, R12, 0x10 ;  /* 0x000000100c0c7836 */ /* 0x000fca0000000000 */
[----:B------:R-:W-:Y:S01]  /*0430*/  ISETP.NE.AND P1, PT, R12, RZ, PT ;  /* 0x000000ff0c00720c */ /* 0x000fe20003f25270 */
[----:B--2---:R4:W-:Y:S04]  /*0440*/  STG.E desc[UR12][R8.64+0x18], R17 ;  /* 0x0000181108007986 */ /* 0x0049e8000c10190c */
[----:B---3--:R-:W2:Y:S01]  /*0450*/  LDG.E R19, desc[UR12][R6.64+0x1c] ;  /* 0x00001c0c06137981 */ /* 0x008ea2000c1e1900 */
[----:B------:R-:W-:Y:S01]  /*0460*/  IADD3 R10, PT, PT, R10, 0x10, RZ ;  /* 0x000000100a0a7810 */ /* 0x000fe20007ffe0ff */
[----:B------:R-:W-:Y:S02]  /*0470*/  VIADD R11, R11, 0x10 ;  /* 0x000000100b0b7836 */ /* 0x000fe40000000000 */
[----:B--2---:R4:W-:Y:S04]  /*0480*/  STG.E desc[UR12][R8.64+0x1c], R19 ;  /* 0x00001c1308007986 */ /* 0x0049e8000c10190c */
[----:B------:R-:W-:Y:S05]  /*0490*/  @P1 BRA `(.L_x_10) ;  /* 0xfffffffc00541947 */ /* 0x000fea000383ffff */
.L_x_9:
[----:B------:R-:W-:Y:S05]  /*04a0*/  @!P0 EXIT ;  /* 0x000000000000894d */ /* 0x000fea0003800000 */
[----:B------:R-:W-:Y:S02]  /*04b0*/  ISETP.GE.U32.AND P0, PT, R5, 0x8, PT ;  /* 0x000000080500780c */ /* 0x000fe40003f06070 */
[----:B------:R-:W-:-:S04]  /*04c0*/  LOP3.LUT R12, R4, 0x7, RZ, 0xc0, !PT ;  /* 0x00000007040c7812 */ /* 0x000fc800078ec0ff */
[----:B------:R-:W-:-:S07]  /*04d0*/  ISETP.NE.AND P1, PT, R12, RZ, PT ;  /* 0x000000ff0c00720c */ /* 0x000fce0003f25270 */
[----:B------:R-:W-:Y:S06]  /*04e0*/  @!P0 BRA `(.L_x_11) ;  /* 0x00000000005c8947 */ /* 0x000fec0003800000 */
[----:B------:R-:W0:Y:S01]  /*04f0*/  LDC.64 R6, c[0x0][0x390] ;  /* 0x0000e400ff067b82 */ /* 0x000e220000000a00 */
[----:B------:R-:W-:-:S07]  /*0500*/  IADD3 R5, PT, PT, R2, R3, RZ ;  /* 0x0000000302057210 */ /* 0x000fce0007ffe0ff */
[----:B----4-:R-:W1:Y:S01]  /*0510*/  LDC.64 R8, c[0x0][0x398] ;  /* 0x0000e600ff087b82 */ /* 0x010e620000000a00 */
[----:B0-----:R-:W-:-:S05]  /*0520*/  IMAD.WIDE R6, R5, 0x4, R6 ;  /* 0x0000000405067825 */ /* 0x001fca00078e0206 */
[----:B------:R-:W2:Y:S01]  /*0530*/  LDG.E R5, desc[UR12][R6.64] ;  /* 0x0000000c06057981 */ /* 0x000ea2000c1e1900 */
[----:B------:R-:W-:-:S04]  /*0540*/  IMAD.IADD R11, R0, 0x1, R3 ;  /* 0x00000001000b7824 */ /* 0x000fc800078e0203 */
[----:B-1----:R-:W-:-:S05]  /*0550*/  IMAD.WIDE R8, R11, 0x4, R8 ;  /* 0x000000040b087825 */ /* 0x002fca00078e0208 */
[----:B--2---:R0:W-:Y:S04]  /*0560*/  STG.E desc[UR12][R8.64], R5 ;  /* 0x0000000508007986 */ /* 0x0041e8000c10190c */
[----:B------:R-:W2:Y:S04]  /*0570*/  LDG.E R11, desc[UR12][R6.64+0x4] ;  /* 0x0000040c060b7981 */ /* 0x000ea8000c1e1900 */
[----:B--2---:R1:W-:Y:S04]  /*0580*/  STG.E desc[UR12][R8.64+0x4], R11 ;  /* 0x0000040b08007986 */ /* 0x0043e8000c10190c */
[----:B------:R-:W2:Y:S04]  /*0590*/  LDG.E R13, desc[UR12][R6.64+0x8] ;  /* 0x0000080c060d7981 */ /* 0x000ea8000c1e1900 */
[----:B--2---:R2:W-:Y:S04]  /*05a0*/  STG.E desc[UR12][R8.64+0x8], R13 ;  /* 0x0000080d08007986 */ /* 0x0045e8000c10190c */
[----:B------:R-:W3:Y:S04]  /*05b0*/  LDG.E R15, desc[UR12][R6.64+0xc] ;  /* 0x00000c0c060f7981 */ /* 0x000ee8000c1e1900 */
[----:B---3--:R2:W-:Y:S04]  /*05c0*/  STG.E desc[UR12][R8.64+0xc], R15 ;  /* 0x00000c0f08007986 */ /* 0x0085e8000c10190c */
[----:B------:R-:W3:Y:S04]  /*05d0*/  LDG.E R17, desc[UR12][R6.64+0x10] ;  /* 0x0000100c06117981 */ /* 0x000ee8000c1e1900 */
[----:B---3--:R2:W-:Y:S04]  /*05e0*/  STG.E desc[UR12][R8.64+0x10], R17 ;  /* 0x0000101108007986 */ /* 0x0085e8000c10190c */
[----:B------:R-:W3:Y:S04]  /*05f0*/  LDG.E R19, desc[UR12][R6.64+0x14] ;  /* 0x0000140c06137981 */ /* 0x000ee8000c1e1900 */
[----:B---3--:R2:W-:Y:S04]  /*0600*/  STG.E desc[UR12][R8.64+0x14], R19 ;  /* 0x0000141308007986 */ /* 0x0085e8000c10190c */
[----:B0-----:R-:W3:Y:S04]  /*0610*/  LDG.E R5, desc[UR12][R6.64+0x18] ;  /* 0x0000180c06057981 */ /* 0x001ee8000c1e1900 */
[----:B---3--:R2:W-:Y:S04]  /*0620*/  STG.E desc[UR12][R8.64+0x18], R5 ;  /* 0x0000180508007986 */ /* 0x0085e8000c10190c */
[----:B-1----:R-:W3:Y:S01]  /*0630*/  LDG.E R11, desc[UR12][R6.64+0x1c] ;  /* 0x00001c0c060b7981 */ /* 0x002ee2000c1e1900 */
[----:B------:R-:W-:-:S03]  /*0640*/  IADD3 R3, PT, PT, R3, 0x8, RZ ;  /* 0x0000000803037810 */ /* 0x000fc60007ffe0ff */
[----:B---3--:R2:W-:Y:S04]  /*0650*/  STG.E desc[UR12][R8.64+0x1c], R11 ;  /* 0x00001c0b08007986 */ /* 0x0085e8000c10190c */
.L_x_11:
[----:B------:R-:W-:Y:S05]  /*0660*/  @!P1 EXIT ;  /* 0x000000000000994d */ /* 0x000fea0003800000 */
[----:B------:R-:W-:Y:S02]  /*0670*/  ISETP.GE.U32.AND P0, PT, R12, 0x4, PT ;  /* 0x000000040c00780c */ /* 0x000fe40003f06070 */
[----:B------:R-:W-:-:S04]  /*0680*/  LOP3.LUT R10, R4, 0x3, RZ, 0xc0, !PT ;  /* 0x00000003040a7812 */ /* 0x000fc800078ec0ff */
[----:B------:R-:W-:-:S07]  /*0690*/  ISETP.NE.AND P1, PT, R10, RZ, PT ;  /* 0x000000ff0a00720c */ /* 0x000fce0003f25270 */
[----:B------:R-:W-:Y:S06]  /*06a0*/  @!P0 BRA `(.L_x_12) ;  /* 0x00000000003c8947 */ /* 0x000fec0003800000 */
[----:B--2---:R-:W0:Y:S01]  /*06b0*/  LDC.64 R4, c[0x0][0x390] ;  /* 0x0000e400ff047b82 */ /* 0x004e220000000a00 */
[----:B------:R-:W-:-:S04]  /*06c0*/  IMAD.IADD R7, R2, 0x1, R3 ;  /* 0x0000000102077824 */ /* 0x000fc800078e0203 */
[----:B0-----:R-:W-:-:S03]  /*06d0*/  IMAD.WIDE R4, R7, 0x4, R4 ;  /* 0x0000000407047825 */ /* 0x001fc600078e0204 */
[----:B------:R-:W0:Y:S02]  /*06e0*/  LDC.64 R6, c[0x0][0x398] ;  /* 0x0000e600ff067b82 */ /* 0x000e240000000a00 */
[----:B----4-:R-:W2:Y:S01]  /*06f0*/  LDG.E R9, desc[UR12][R4.64] ;  /* 0x0000000c04097981 */ /* 0x010ea2000c1e1900 */
[----:B------:R-:W-:-:S05]  /*0700*/  IADD3 R11, PT, PT, R0, R3, RZ ;  /* 0x00000003000b7210 */ /* 0x000fca0007ffe0ff */
[----:B0-----:R-:W-:-:S05]  /*0710*/  IMAD.WIDE R6, R11, 0x4, R6 ;  /* 0x000000040b067825 */ /* 0x001fca00078e0206 */
[----:B--2---:R0:W-:Y:S04]  /*0720*/  STG.E desc[UR12][R6.64], R9 ;  /* 0x0000000906007986 */ /* 0x0041e8000c10190c */
[----:B------:R-:W2:Y:S04]  /*0730*/  LDG.E R11, desc[UR12][R4.64+0x4] ;  /* 0x0000040c040b7981 */ /* 0x000ea8000c1e1900 */
[----:B--2---:R0:W-:Y:S04]  /*0740*/  STG.E desc[UR12][R6.64+0x4], R11 ;  /* 0x0000040b06007986 */ /* 0x0041e8000c10190c */
[----:B------:R-:W2:Y:S04]  /*0750*/  LDG.E R13, desc[UR12][R4.64+0x8] ;  /* 0x0000080c040d7981 */ /* 0x000ea8000c1e1900 */
[----:B--2---:R0:W-:Y:S04]  /*0760*/  STG.E desc[UR12][R6.64+0x8], R13 ;  /* 0x0000080d06007986 */ /* 0x0041e8000c10190c */
[----:B------:R-:W2:Y:S01]  /*0770*/  LDG.E R15, desc[UR12][R4.64+0xc] ;  /* 0x00000c0c040f7981 */ /* 0x000ea2000c1e1900 */
[----:B------:R-:W-:-:S03]  /*0780*/  VIADD R3, R3, 0x4 ;  /* 0x0000000403037836 */ /* 0x000fc60000000000 */
[----:B--2---:R0:W-:Y:S04]  /*0790*/  STG.E desc[UR12][R6.64+0xc], R15 ;  /* 0x00000c0f06007986 */ /* 0x0041e8000c10190c */
.L_x_12:
[----:B------:R-:W-:Y:S05]  /*07a0*/  @!P1 EXIT ;  /* 0x000000000000994d */ /* 0x000fea0003800000 */
[----:B0-2-4-:R-:W0:Y:S01]  /*07b0*/  LDC.64 R8, c[0x0][0x390] ;  /* 0x0000e400ff087b82 */ /* 0x015e220000000a00 */
[----:B------:R-:W-:Y:S01]  /*07c0*/  IADD3 R11, PT, PT, R0, R3, RZ ;  /* 0x00000003000b7210 */ /* 0x000fe20007ffe0ff */
[----:B------:R-:W-:Y:S01]  /*07d0*/  IMAD.IADD R13, R2, 0x1, R3 ;  /* 0x00000001020d7824 */ /* 0x000fe200078e0203 */
[----:B------:R-:W-:-:S05]  /*07e0*/  IADD3 R10, PT, PT, -R10, RZ, RZ ;  /* 0x000000ff0a0a7210 */ /* 0x000fca0007ffe1ff */
[----:B------:R-:W1:Y:S02]  /*07f0*/  LDC.64 R6, c[0x0][0x398] ;  /* 0x0000e600ff067b82 */ /* 0x000e640000000a00 */
.L_x_13:
[----:B0-2---:R-:W-:-:S06]  /*0800*/  IMAD.WIDE R4, R13, 0x4, R8 ;  /* 0x000000040d047825 */ /* 0x005fcc00078e0208 */
[----:B------:R-:W2:Y:S01]  /*0810*/  LDG.E R5, desc[UR12][R4.64] ;  /* 0x0000000c04057981 */ /* 0x000ea2000c1e1900 */
[----:B------:R-:W-:Y:S02]  /*0820*/  VIADD R10, R10, 0x1 ;  /* 0x000000010a0a7836 */ /* 0x000fe40000000000 */
[C---:B-1----:R-:W-:Y:S01]  /*0830*/  IMAD.WIDE R2, R11.reuse, 0x4, R6 ;  /* 0x000000040b027825 */ /* 0x042fe200078e0206 */
[----:B------:R-:W-:Y:S02]  /*0840*/  IADD3 R11, PT, PT, R11, 0x1, RZ ;  /* 0x000000010b0b7810 */ /* 0x000fe40007ffe0ff */
[----:B------:R-:W-:Y:S01]  /*0850*/  ISETP.NE.AND P0, PT, R10, RZ, PT ;  /* 0x000000ff0a00720c */ /* 0x000fe20003f05270 */
[----:B------:R-:W-:Y:S01]  /*0860*/  VIADD R13, R13, 0x1 ;  /* 0x000000010d0d7836 */ /* 0x000fe20000000000 */
[----:B--2---:R2:W-:Y:S11]  /*0870*/  STG.E desc[UR12][R2.64], R5 ;  /* 0x0000000502007986 */ /* 0x0045f6000c10190c */
[----:B------:R-:W-:Y:S05]  /*0880*/  @P0 BRA `(.L_x_13) ;  /* 0xfffffffc00dc0947 */ /* 0x000fea000383ffff */
[----:B------:R-:W-:Y:S05]  /*0890*/  EXIT ;  /* 0x000000000000794d */ /* 0x000fea0003800000 */
.L_x_14:
        /* <DEDUP_REMOVED lines=14> */
.L_x_184:


//--------------------- .text._Z29block_volume_rendering_kernelPK11SamplePointPKfPK6float3S3_PKiPS4_PfSA_if --------------------------
	.section	.text._Z29block_volume_rendering_kernelPK11SamplePointPKfPK6float3S3_PKiPS4_PfSA_if,"ax",@progbits
	.align	128
        .global         _Z29block_volume_rendering_kernelPK11SamplePointPKfPK6float3S3_PKiPS4_PfSA_if
        .type           _Z29block_volume_rendering_kernelPK11SamplePointPKfPK6float3S3_PKiPS4_PfSA_if,@function
        .size           _Z29block_volume_rendering_kernelPK11SamplePointPKfPK6float3S3_PKiPS4_PfSA_if,(.L_x_185 - _Z29block_volume_rendering_kernelPK11SamplePointPKfPK6float3S3_PKiPS4_PfSA_if)
        .other          _Z29block_volume_rendering_kernelPK11SamplePointPKfPK6float3S3_PKiPS4_PfSA_if,@"STO_CUDA_ENTRY STV_DEFAULT"
_Z29block_volume_rendering_kernelPK11SamplePointPKfPK6float3S3_PKiPS4_PfSA_if:
.text._Z29block_volume_rendering_kernelPK11SamplePointPKfPK6float3S3_PKiPS4_PfSA_if:
        /* <DEDUP_REMOVED lines=10> */
[----:B------:R-:W2:Y:S01]  /*00a0*/  LDCU UR6, c[0x0][0x3c4] ;  /* 0x00007880ff0677ac */ /* 0x000ea20008000800 */
[----:B0-----:R-:W-:-:S06]  /*00b0*/  IMAD.WIDE R18, R0, 0x4, R18 ;  /* 0x0000000400127825 */ /* 0x001fcc00078e0212 */
[----:B-1----:R-:W3:Y:S02]  /*00c0*/  LDG.E R18, desc[UR4][R18.64] ;  /* 0x0000000412127981 */ /* 0x002ee4000c1e1900 */
[----:B---3--:R-:W-:-:S13]  /*00d0*/  ISETP.NE.AND P0, PT, R18, RZ, PT ;  /* 0x000000ff1200720c */ /* 0x008fda0003f05270 */
[----:B--2---:R-:W-:Y:S05]  /*00e0*/  @!P0 BRA `(.L_x_15) ;  /* 0x0000000400188947 */ /* 0x004fea0003800000 */
[----:B------:R-:W-:Y:S01]  /*00f0*/  ISETP.GE.AND P0, PT, R18, 0x1, PT ;  /* 0x000000011200780c */ /* 0x000fe20003f06270 */
[----:B------:R-:W-:Y:S01]  /*0100*/  BSSY.RECONVERGENT B0, `(.L_x_16) ;  /* 0x0000038000007945 */ /* 0x000fe20003800200 */
[----:B------:R-:W-:Y:S01]  /*0110*/  HFMA2 R19, -RZ, RZ, 0, 0 ;  /* 0x00000000ff137431 */ /* 0x000fe200000001ff */
[----:B------:R-:W-:Y:S02]  /*0120*/  CS2R R22, SRZ ;  /* 0x0000000000167805 */ /* 0x000fe4000001ff00 */
[----:B------:R-:W-:-:S08]  /*0130*/  CS2R R20, SRZ ;  /* 0x0000000000147805 */ /* 0x000fd0000001ff00 */
[----:B------:R-:W-:Y:S05]  /*0140*/  @!P0 BRA `(.L_x_17) ;  /* 0x0000000000cc8947 */ /* 0x000fea0003800000 */
[----:B------:R-:W0:Y:S01]  /*0150*/  LDC.64 R2, c[0x0][0x390] ;  /* 0x0000e400ff027b82 */ /* 0x000e220000000a00 */
[----:B------:R-:W-:Y:S02]  /*0160*/  IADD3 R24, PT, PT, R18, -0x1, RZ ;  /* 0xffffffff12187810 */ /* 0x000fe40007ffe0ff */
[----:B------:R-:W-:Y:S02]  /*0170*/  CS2R R20, SRZ ;  /* 0x0000000000147805 */ /* 0x000fe4000001ff00 */
[----:B------:R-:W-:Y:S02]  /*0180*/  MOV R26, 0x3f800000 ;  /* 0x3f800000001a7802 */ /* 0x000fe40000000f00 */
[----:B------:R-:W-:Y:S02]  /*0190*/  CS2R R22, SRZ ;  /* 0x0000000000167805 */ /* 0x000fe4000001ff00 */
[----:B------:R-:W-:Y:S02]  /*01a0*/  MOV R25, RZ ;  /* 0x000000ff00197202 */ /* 0x000fe40000000f00 */
[----:B------:R-:W-:Y:S01]  /*01b0*/  MOV R19, RZ ;  /* 0x000000ff00137202 */ /* 0x000fe20000000f00 */
[----:B------:R-:W1:Y:S08]  /*01c0*/  LDC.64 R4, c[0x0][0x398] ;  /* 0x0000e600ff047b82 */ /* 0x000e700000000a00 */
[----:B------:R-:W2:Y:S08]  /*01d0*/  LDC.64 R6, c[0x0][0x380] ;  /* 0x0000e000ff067b82 */ /* 0x000eb00000000a00 */
[----:B------:R-:W3:Y:S02]  /*01e0*/  LDC.64 R8, c[0x0][0x388] ;  /* 0x0000e200ff087b82 */ /* 0x000ee40000000a00 */
.L_x_18:
[----:B------:R-:W-:Y:S02]  /*01f0*/  LEA R17, R0, R25, 0x8 ;  /* 0x0000001900117211 */ /* 0x000fe400078e40ff */
[----:B------:R-:W-:-:S03]  /*0200*/  ISETP.GE.AND P0, PT, R25, R24, PT ;  /* 0x000000181900720c */ /* 0x000fc60003f06270 */
[----:B---3--:R-:W-:-:S04]  /*0210*/  IMAD.WIDE R10, R17, 0x4, R8 ;  /* 0x00000004110a7825 */ /* 0x008fc800078e0208 */
[C---:B-1----:R-:W-:Y:S02]  /*0220*/  IMAD.WIDE R12, R17.reuse, 0x4, R4 ;  /* 0x00000004110c7825 */ /* 0x042fe400078e0204 */
[----:B------:R-:W3:Y:S02]  /*0230*/  LDG.E R10, desc[UR4][R10.64] ;  /* 0x000000040a0a7981 */ /* 0x000ee4000c1e1900 */
[C---:B--2---:R-:W-:Y:S02]  /*0240*/  IMAD.WIDE R14, R17.reuse, 0x14, R6 ;  /* 0x00000014110e7825 */ /* 0x044fe400078e0206 */
[----:B------:R-:W3:Y:S04]  /*0250*/  LDG.E R13, desc[UR4][R12.64] ;  /* 0x000000040c0d7981 */ /* 0x000ee8000c1e1900 */
[----:B------:R-:W2:Y:S04]  /*0260*/  LDG.E R28, desc[UR4][R14.64+0xc] ;  /* 0x00000c040e1c7981 */ /* 0x000ea8000c1e1900 */
[----:B------:R1:W2:Y:S01]  /*0270*/  @!P0 LDG.E R27, desc[UR4][R14.64+0x20] ;  /* 0x000020040e1b8981 */ /* 0x0002a2000c1e1900 */
[----:B0-----:R-:W-:-:S05]  /*0280*/  IMAD.WIDE R16, R17, 0xc, R2 ;  /* 0x0000000c11107825 */ /* 0x001fca00078e0202 */
[----:B------:R-:W4:Y:S04]  /*0290*/  LDG.E R12, desc[UR4][R16.64] ;  /* 0x00000004100c7981 */ /* 0x000f28000c1e1900 */
[----:B------:R-:W5:Y:S04]  /*02a0*/  LDG.E R29, desc[UR4][R16.64+0x4] ;  /* 0x00000404101d7981 */ /* 0x000f68000c1e1900 */
[----:B------:R0:W5:Y:S01]  /*02b0*/  LDG.E R11, desc[UR4][R16.64+0x8] ;  /* 0x00000804100b7981 */ /* 0x000162000c1e1900 */
[----:B-1----:R-:W-:Y:S02]  /*02c0*/  MOV R14, 0x437c0000 ;  /* 0x437c0000000e7802 */ /* 0x002fe40000000f00 */
[----:B------:R-:W-:Y:S01]  /*02d0*/  IADD3 R25, PT, PT, R25, 0x1, RZ ;  /* 0x0000000119197810 */ /* 0x000fe20007ffe0ff */
[----:B---3--:R-:W-:Y:S01]  /*02e0*/  FMUL R13, R10, -R13 ;  /* 0x8000000d0a0d7220 */ /* 0x008fe20000400000 */
[----:B------:R-:W-:Y:S01]  /*02f0*/  MOV R10, 0x3c23d70a ;  /* 0x3c23d70a000a7802 */ /* 0x000fe20000000f00 */
[----:B--2---:R-:W-:Y:S01]  /*0300*/  @!P0 FADD R10, -R28, R27 ;  /* 0x0000001b1c0a8221 */ /* 0x004fe20000000100 */
[----:B------:R-:W-:-:S03]  /*0310*/  ISETP.GE.AND P0, PT, R25, R18, PT ;  /* 0x000000121900720c */ /* 0x000fc60003f06270 */
[----:B------:R-:W-:Y:S01]  /*0320*/  FMUL R10, R13, R10 ;  /* 0x0000000a0d0a7220 */ /* 0x000fe20000400000 */
[----:B------:R-:W-:-:S03]  /*0330*/  HFMA2 R13, -RZ, RZ, 0.96630859375, -0.0022525787353515625 ;  /* 0x3bbb989dff0d7431 */ /* 0x000fc600000001ff */
[----:B------:R-:W-:-:S04]  /*0340*/  FMUL R10, R10, UR6 ;  /* 0x000000060a0a7c20 */ /* 0x000fc80008400000 */
[----:B------:R-:W-:-:S04]  /*0350*/  FFMA.SAT R13, R10, R13, 0.5 ;  /* 0x3f0000000a0d7423 */ /* 0x000fc8000000200d */
[----:B------:R-:W-:-:S04]  /*0360*/  FFMA.RM R13, R13, R14, 12582913 ;  /* 0x4b4000010d0d7423 */ /* 0x000fc8000000400e */
[C---:B------:R-:W-:Y:S01]  /*0370*/  FADD R15, R13.reuse, -12583039 ;  /* 0xcb40007f0d0f7421 */ /* 0x040fe20000000000 */
[----:B------:R-:W-:-:S03]  /*0380*/  SHF.L.U32 R13, R13, 0x17, RZ ;  /* 0x000000170d0d7819 */ /* 0x000fc600000006ff */
[----:B------:R-:W-:-:S04]  /*0390*/  FFMA R15, R10, 1.4426950216293334961, -R15 ;  /* 0x3fb8aa3b0a0f7823 */ /* 0x000fc8000000080f */
[----:B------:R-:W-:-:S04]  /*03a0*/  FFMA R15, R10, 1.925963033500011079e-08, R15 ;  /* 0x32a570600a0f7823 */ /* 0x000fc8000000000f */
[----:B------:R-:W1:Y:S02]  /*03b0*/  MUFU.EX2 R10, R15 ;  /* 0x0000000f000a7308 */ /* 0x000e640000000800 */
[----:B-1----:R-:W-:-:S05]  /*03c0*/  FFMA R10, R13, -R10, 1 ;  /* 0x3f8000000d0a7423 */ /* 0x002fca000000080a */
[----:B------:R-:W-:-:S05]  /*03d0*/  FMNMX R13, R10, 1, PT ;  /* 0x3f8000000a0d7809 */ /* 0x000fca0003800000 */
[C---:B0-----:R-:W-:Y:S01]  /*03e0*/  FADD R17, -R13.reuse, 1 ;  /* 0x3f8000000d117421 */ /* 0x041fe20000000100 */
[----:B------:R-:W-:-:S03]  /*03f0*/  FMUL R10, R13, R26 ;  /* 0x0000001a0d0a7220 */ /* 0x000fc60000400000 */
[----:B------:R-:W-:Y:S01]  /*0400*/  FMUL R26, R17, R26 ;  /* 0x0000001a111a7220 */ /* 0x000fe20000400000 */
[-C--:B------:R-:W-:Y:S01]  /*0410*/  FFMA R21, R28, R10.reuse, R21 ;  /* 0x0000000a1c157223 */ /* 0x080fe20000000015 */
[-C--:B----4-:R-:W-:Y:S01]  /*0420*/  FFMA R23, R12, R10.reuse, R23 ;  /* 0x0000000a0c177223 */ /* 0x090fe20000000017 */
[-C--:B-----5:R-:W-:Y:S01]  /*0430*/  FFMA R19, R29, R10.reuse, R19 ;  /* 0x0000000a1d137223 */ /* 0x0a0fe20000000013 */
[----:B------:R-:W-:Y:S01]  /*0440*/  FADD R20, R10, R20 ;  /* 0x000000140a147221 */ /* 0x000fe20000000000 */
[----:B------:R-:W-:Y:S01]  /*0450*/  FSETP.GEU.AND P1, PT, R26, 0.0010000000474974513054, PT ;  /* 0x3a83126f1a00780b */ /* 0x000fe20003f2e000 */
[----:B------:R-:W-:-:S12]  /*0460*/  FFMA R22, R11, R10, R22 ;  /* 0x0000000a0b167223 */ /* 0x000fd80000000016 */
[----:B------:R-:W-:Y:S05]  /*0470*/  @!P0 BRA P1, `(.L_x_18) ;  /* 0xfffffffc005c8947 */ /* 0x000fea000083ffff */
.L_x_17:
[----:B------:R-:W-:Y:S05]  /*0480*/  BSYNC.RECONVERGENT B0 ;  /* 0x0000000000007941 */ /* 0x000fea0003800200 */
.L_x_16:
[----:B------:R-:W0:Y:S08]  /*0490*/  LDC.64 R2, c[0x0][0x3a8] ;  /* 0x0000ea00ff027b82 */ /* 0x000e300000000a00 */
[----:B------:R-:W1:Y:S08]  /*04a0*/  LDC.64 R4, c[0x0][0x3b0] ;  /* 0x0000ec00ff047b82 */ /* 0x000e700000000a00 */
[----:B------:R-:W2:Y:S01]  /*04b0*/  LDC.64 R6, c[0x0][0x3b8] ;  /* 0x0000ee00ff067b82 */ /* 0x000ea20000000a00 */
[----:B0-----:R-:W-:-:S05]  /*04c0*/  IMAD.WIDE R2, R0, 0xc, R2 ;  /* 0x0000000c00027825 */ /* 0x001fca00078e0202 */
[----:B------:R-:W-:Y:S01]  /*04d0*/  STG.E desc[UR4][R2.64], R23 ;  /* 0x0000001702007986 */ /* 0x000fe2000c101904 */
[----:B-1----:R-:W-:-:S03]  /*04e0*/  IMAD.WIDE R4, R0, 0x4, R4 ;  /* 0x0000000400047825 */ /* 0x002fc600078e0204 */
[----:B------:R-:W-:Y:S04]  /*04f0*/  STG.E desc[UR4][R2.64+0x4], R19 ;  /* 0x0000041302007986 */ /* 0x000fe8000c101904 */
[----:B------:R-:W-:Y:S01]  /*0500*/  STG.E desc[UR4][R2.64+0x8], R22 ;  /* 0x0000081602007986 */ /* 0x000fe2000c101904 */
[----:B--2---:R-:W-:-:S03]  /*0510*/  IMAD.WIDE R6, R0, 0x4, R6 ;  /* 0x0000000400067825 */ /* 0x004fc600078e0206 */
[----:B------:R-:W-:Y:S04]  /*0520*/  STG.E desc[UR4][R4.64], R21 ;  /* 0x0000001504007986 */ /* 0x000fe8000c101904 */
[----:B------:R-:W-:Y:S01]  /*0530*/  STG.E desc[UR4][R6.64], R20 ;  /* 0x0000001406007986 */ /* 0x000fe2000c101904 */
[----:B------:R-:W-:Y:S05]  /*0540*/  EXIT ;  /* 0x000000000000794d */ /* 0x000fea0003800000 */
.L_x_15:
[----:B------:R-:W0:Y:S08]  /*0550*/  LDC.64 R2, c[0x0][0x3a8] ;  /* 0x0000ea00ff027b82 */ /* 0x000e300000000a00 */
[----:B------:R-:W1:Y:S08]  /*0560*/  LDC.64 R4, c[0x0][0x3b0] ;  /* 0x0000ec00ff047b82 */ /* 0x000e700000000a00 */
[----:B------:R-:W2:Y:S01]  /*0570*/  LDC.64 R6, c[0x0][0x3b8] ;  /* 0x0000ee00ff067b82 */ /* 0x000ea20000000a00 */
[----:B0-----:R-:W-:-:S05]  /*0580*/  IMAD.WIDE R2, R0, 0xc, R2 ;  /* 0x0000000c00027825 */ /* 0x001fca00078e0202 */
[----:B------:R-:W-:Y:S01]  /*0590*/  STG.E desc[UR4][R2.64], RZ ;  /* 0x000000ff02007986 */ /* 0x000fe2000c101904 */
[----:B-1----:R-:W-:-:S03]  /*05a0*/  IMAD.WIDE R4, R0, 0x4, R4 ;  /* 0x0000000400047825 */ /* 0x002fc600078e0204 */
[----:B------:R-:W-:Y:S04]  /*05b0*/  STG.E desc[UR4][R2.64+0x4], RZ ;  /* 0x000004ff02007986 */ /* 0x000fe8000c101904 */
[----:B------:R-:W-:Y:S01]  /*05c0*/  STG.E desc[UR4][R2.64+0x8], RZ ;  /* 0x000008ff02007986 */ /* 0x000fe2000c101904 */
[----:B--2---:R-:W-:-:S03]  /*05d0*/  IMAD.WIDE R6, R0, 0x4, R6 ;  /* 0x0000000400067825 */ /* 0x004fc600078e0206 */
[----:B------:R-:W-:Y:S04]  /*05e0*/  STG.E desc[UR4][R4.64], RZ ;  /* 0x000000ff04007986 */ /* 0x000fe8000c101904 */
[----:B------:R-:W-:Y:S01]  /*05f0*/  STG.E desc[UR4][R6.64], RZ ;  /* 0x000000ff06007986 */ /* 0x000fe2000c101904 */
[----:B------:R-:W-:Y:S05]  /*0600*/  EXIT ;  /* 0x000000000000794d */ /* 0x000fea0003800000 */
.L_x_19:
        /* <DEDUP_REMOVED lines=15> */
.L_x_185:


//--------------------- .text._Z34block_interpolation_weights_kernelPK6float3PKiPK9BlockInfoPfif --------------------------
	.section	.text._Z34block_interpolation_weights_kernelPK6float3PKiPK9BlockInfoPfif,"ax",@progbits
	.align	128
        .global         _Z34block_interpolation_weights_kernelPK6float3PKiPK9BlockInfoPfif
        .type           _Z34block_interpolation_weights_kernelPK6float3PKiPK9BlockInfoPfif,@function
        .size           _Z34block_interpolation_weights_kernelPK6float3PKiPK9BlockInfoPfif,(.L_x_177 - _Z34block_interpolation_weights_kernelPK6float3PKiPK9BlockInfoPfif)
        .other          _Z34block_interpolation_weights_kernelPK6float3PKiPK9BlockInfoPfif,@"STO_CUDA_ENTRY STV_DEFAULT"
_Z34block_interpolation_weights_kernelPK6float3PKiPK9BlockInfoPfif:
.text._Z34block_interpolation_weights_kernelPK6float3PKiPK9BlockInfoPfif:
        /* <DEDUP_REMOVED lines=9> */
[----:B------:R-:W1:Y:S07]  /*0090*/  LDCU.64 UR4, c[0x0][0x358] ;  /* 0x00006b00ff0477ac */ /* 0x000e6e0008000a00 */
[----:B------:R-:W2:Y:S08]  /*00a0*/  LDC.64 R6, c[0x0][0x380] ;  /* 0x0000e000ff067b82 */ /* 0x000eb00000000a00 */
[----:B------:R-:W3:Y:S01]  /*00b0*/  LDC.64 R8, c[0x0][0x390] ;  /* 0x0000e400ff087b82 */ /* 0x000ee20000000a00 */
[----:B0-----:R-:W-:-:S06]  /*00c0*/  IMAD.WIDE R4, R2, 0x4, R4 ;  /* 0x0000000402047825 */ /* 0x001fcc00078e0204 */
[----:B-1----:R-:W3:Y:S01]  /*00d0*/  LDG.E R5, desc[UR4][R4.64] ;  /* 0x0000000404057981 */ /* 0x002ee2000c1e1900 */
[----:B--2---:R-:W-:-:S05]  /*00e0*/  IMAD.WIDE R6, R2, 0xc, R6 ;  /* 0x0000000c02067825 */ /* 0x004fca00078e0206 */
[----:B------:R-:W2:Y:S04]  /*00f0*/  LDG.E R3, desc[UR4][R6.64+0x4] ;  /* 0x0000040406037981 */ /* 0x000ea8000c1e1900 */
[----:B------:R-:W4:Y:S04]  /*0100*/  LDG.E R0, desc[UR4][R6.64] ;  /* 0x0000000406007981 */ /* 0x000f28000c1e1900 */
[----:B------:R-:W5:Y:S01]  /*0110*/  LDG.E R10, desc[UR4][R6.64+0x8] ;  /* 0x00000804060a7981 */ /* 0x000f62000c1e1900 */
[----:B---3--:R-:W-:-:S05]  /*0120*/  IMAD.WIDE R8, R5, 0x18, R8 ;  /* 0x0000001805087825 */ /* 0x008fca00078e0208 */
[----:B------:R-:W2:Y:S04]  /*0130*/  LDG.E R12, desc[UR4][R8.64+0x4] ;  /* 0x00000404080c7981 */ /* 0x000ea8000c1e1900 */
[----:B------:R-:W4:Y:S04]  /*0140*/  LDG.E R11, desc[UR4][R8.64] ;  /* 0x00000004080b7981 */ /* 0x000f28000c1e1900 */
[----:B------:R-:W5:Y:S01]  /*0150*/  LDG.E R13, desc[UR4][R8.64+0x8] ;  /* 0x00000804080d7981 */ /* 0x000f62000c1e1900 */
[----:B------:R-:W-:Y:S01]  /*0160*/  BSSY.RECONVERGENT B0, `(.L_x_20) ;  /* 0x0000013000007945 */ /* 0x000fe20003800200 */
[----:B--2---:R-:W-:Y:S01]  /*0170*/  FADD R3, R3, -R12 ;  /* 0x8000000c03037221 */ /* 0x004fe20000000000 */
[----:B----4-:R-:W-:-:S03]  /*0180*/  FADD R0, R0, -R11 ;  /* 0x8000000b00007221 */ /* 0x010fc60000000000 */
[----:B------:R-:W-:Y:S01]  /*0190*/  FMUL R3, R3, R3 ;  /* 0x0000000303037220 */ /* 0x000fe20000400000 */
[----:B-----5:R-:W-:-:S03]  /*01a0*/  FADD R10, R10, -R13 ;  /* 0x8000000d0a0a7221 */ /* 0x020fc60000000000 */
[----:B------:R-:W-:-:S04]  /*01b0*/  FFMA R3, R0, R0, R3 ;  /* 0x0000000000037223 */ /* 0x000fc80000000003 */
[----:B------:R-:W-:-:S05]  /*01c0*/  FFMA R0, R10, R10, R3 ;  /* 0x0000000a0a007223 */ /* 0x000fca0000000003 */
[----:B------:R-:W-:Y:S01]  /*01d0*/  IADD3 R4, PT, PT, R0, -0xd000000, RZ ;  /* 0xf300000000047810 */ /* 0x000fe20007ffe0ff */
[----:B------:R0:W1:Y:S03]  /*01e0*/  MUFU.RSQ R3, R0 ;  /* 0x0000000000037308 */ /* 0x0000660000001400 */
[----:B------:R-:W-:-:S13]  /*01f0*/  ISETP.GT.U32.AND P0, PT, R4, 0x727fffff, PT ;  /* 0x727fffff0400780c */ /* 0x000fda0003f04070 */
[----:B0-----:R-:W-:Y:S05]  /*0200*/  @!P0 BRA `(.L_x_21) ;  /* 0x0000000000108947 */ /* 0x001fea0003800000 */
[----:B------:R-:W-:-:S07]  /*0210*/  MOV R8, 0x230 ;  /* 0x0000023000087802 */ /* 0x000fce0000000f00 */
[----:B-1----:R-:W-:Y:S05]  /*0220*/  CALL.REL.NOINC `($__internal_0_$__cuda_sm20_sqrt_rn_f32_slowpath) ;  /* 0x00000000005c7944 */ /* 0x002fea0003c00000 */
[----:B------:R-:W-:Y:S01]  /*0230*/  MOV R0, R3 ;  /* 0x0000000300007202 */ /* 0x000fe20000000f00 */
[----:B------:R-:W-:Y:S06]  /*0240*/  BRA `(.L_x_22) ;  /* 0x0000000000107947 */ /* 0x000fec0003800000 */
.L_x_21:
[----:B-1----:R-:W-:Y:S01]  /*0250*/  FMUL.FTZ R5, R0, R3 ;  /* 0x0000000300057220 */ /* 0x002fe20000410000 */
[----:B------:R-:W-:-:S03]  /*0260*/  FMUL.FTZ R3, R3, 0.5 ;  /* 0x3f00000003037820 */ /* 0x000fc60000410000 */
[----:B------:R-:W-:-:S04]  /*0270*/  FFMA R0, -R5, R5, R0 ;  /* 0x0000000505007223 */ /* 0x000fc80000000100 */
[----:B------:R-:W-:-:S07]  /*0280*/  FFMA R0, R0, R3, R5 ;  /* 0x0000000300007223 */ /* 0x000fce0000000005 */
.L_x_22:
[----:B------:R-:W-:Y:S05]  /*0290*/  BSYNC.RECONVERGENT B0 ;  /* 0x0000000000007941 */ /* 0x000fea0003800200 */
.L_x_20:
[----:B------:R-:W0:Y:S01]  /*02a0*/  LDCU UR6, c[0x0][0x3a4] ;  /* 0x00007480ff0677ac */ /* 0x000e220008000800 */
[----:B------:R-:W-:Y:S01]  /*02b0*/  HFMA2 R3, -RZ, RZ, 0.96630859375, -0.0022525787353515625 ;  /* 0x3bbb989dff037431 */ /* 0x000fe200000001ff */
[----:B------:R-:W-:Y:S01]  /*02c0*/  MOV R4, 0x437c0000 ;  /* 0x437c000000047802 */ /* 0x000fe20000000f00 */
[----:B0-----:R-:W-:-:S04]  /*02d0*/  FMUL R0, R0, -UR6 ;  /* 0x8000000600007c20 */ /* 0x001fc80008400000 */
[----:B------:R-:W-:-:S04]  /*02e0*/  FFMA.SAT R3, R0, R3, 0.5 ;  /* 0x3f00000000037423 */ /* 0x000fc80000002003 */
[----:B------:R-:W-:Y:S02]  /*02f0*/  FFMA.RM R3, R3, R4, 12582913 ;  /* 0x4b40000103037423 */ /* 0x000fe40000004004 */
[----:B------:R-:W0:Y:S02]  /*0300*/  LDC.64 R4, c[0x0][0x398] ;  /* 0x0000e600ff047b82 */ /* 0x000e240000000a00 */
[----:B------:R-:W-:-:S04]  /*0310*/  FADD R7, R3, -12583039 ;  /* 0xcb40007f03077421 */ /* 0x000fc80000000000 */
[----:B------:R-:W-:-:S04]  /*0320*/  FFMA R7, R0, 1.4426950216293334961, -R7 ;  /* 0x3fb8aa3b00077823 */ /* 0x000fc80000000807 */
[----:B------:R-:W-:Y:S01]  /*0330*/  FFMA R7, R0, 1.925963033500011079e-08, R7 ;  /* 0x32a5706000077823 */ /* 0x000fe20000000007 */
[----:B------:R-:W-:-:S05]  /*0340*/  SHF.L.U32 R0, R3, 0x17, RZ ;  /* 0x0000001703007819 */ /* 0x000fca00000006ff */
[----:B------:R-:W1:Y:S01]  /*0350*/  MUFU.EX2 R7, R7 ;  /* 0x0000000700077308 */ /* 0x000e620000000800 */
[----:B0-----:R-:W-:-:S04]  /*0360*/  IMAD.WIDE R2, R2, 0x4, R4 ;  /* 0x0000000402027825 */ /* 0x001fc800078e0204 */
[----:B-1----:R-:W-:-:S05]  /*0370*/  FMUL R5, R0, R7 ;  /* 0x0000000700057220 */ /* 0x002fca0000400000 */
[----:B------:R-:W-:Y:S01]  /*0380*/  STG.E desc[UR4][R2.64], R5 ;  /* 0x0000000502007986 */ /* 0x000fe2000c101904 */
[----:B------:R-:W-:Y:S05]  /*0390*/  EXIT ;  /* 0x000000000000794d */ /* 0x000fea0003800000 */
        .weak           $__internal_0_$__cuda_sm20_sqrt_rn_f32_slowpath
        .type           $__internal_0_$__cuda_sm20_sqrt_rn_f32_slowpath,@function
        .size           $__internal_0_$__cuda_sm20_sqrt_rn_f32_slowpath,(.L_x_177 - $__internal_0_$__cuda_sm20_sqrt_rn_f32_slowpath)
$__internal_0_$__cuda_sm20_sqrt_rn_f32_slowpath:
[----:B------:R-:W-:-:S13]  /*03a0*/  LOP3.LUT P0, RZ, R0, 0x7fffffff, RZ, 0xc0, !PT ;  /* 0x7fffffff00ff7812 */ /* 0x000fda000780c0ff */
[----:B------:R-:W-:Y:S01]  /*03b0*/  @!P0 MOV R3, R0 ;  /* 0x0000000000038202 */ /* 0x000fe20000000f00 */
[----:B------:R-:W-:Y:S06]  /*03c0*/  @!P0 BRA `(.L_x_23) ;  /* 0x0000000000408947 */ /* 0x000fec0003800000 */
[----:B------:R-:W-:-:S13]  /*03d0*/  FSETP.GEU.FTZ.AND P0, PT, R0, RZ, PT ;  /* 0x000000ff0000720b */ /* 0x000fda0003f1e000 */
[----:B------:R-:W-:Y:S01]  /*03e0*/  @!P0 MOV R3, 0x7fffffff ;  /* 0x7fffffff00038802 */ /* 0x000fe20000000f00 */
[----:B------:R-:W-:Y:S06]  /*03f0*/  @!P0 BRA `(.L_x_23) ;  /* 0x0000000000348947 */ /* 0x000fec0003800000 */
[----:B------:R-:W-:-:S13]  /*0400*/  FSETP.GTU.FTZ.AND P0, PT, |R0|, +INF , PT ;  /* 0x7f8000000000780b */ /* 0x000fda0003f1c200 */
[----:B------:R-:W-:Y:S01]  /*0410*/  @P0 FADD.FTZ R3, R0, 1 ;  /* 0x3f80000000030421 */ /* 0x000fe20000010000 */
[----:B------:R-:W-:Y:S06]  /*0420*/  @P0 BRA `(.L_x_23) ;  /* 0x0000000000280947 */ /* 0x000fec0003800000 */
[----:B------:R-:W-:-:S13]  /*0430*/  FSETP.NEU.FTZ.AND P0, PT, |R0|, +INF , PT ;  /* 0x7f8000000000780b */ /* 0x000fda0003f1d200 */
[----:B------:R-:W-:-:S04]  /*0440*/  @P0 FFMA R4, R0, 1.84467440737095516160e+19, RZ ;  /* 0x5f80000000040823 */ /* 0x000fc800000000ff */
[----:B------:R-:W0:Y:S02]  /*0450*/  @P0 MUFU.RSQ R3, R4 ;  /* 0x0000000400030308 */ /* 0x000e240000001400 */
[----:B0-----:R-:W-:Y:S01]  /*0460*/  @P0 FMUL.FTZ R5, R4, R3 ;  /* 0x0000000304050220 */ /* 0x001fe20000410000 */
[----:B------:R-:W-:Y:S01]  /*0470*/  @P0 FMUL.FTZ R7, R3, 0.5 ;  /* 0x3f00000003070820 */ /* 0x000fe20000410000 */
[----:B------:R-:W-:Y:S02]  /*0480*/  @!P0 MOV R3, R0 ;  /* 0x0000000000038202 */ /* 0x000fe40000000f00 */
[----:B------:R-:W-:-:S04]  /*0490*/  @P0 FADD.FTZ R6, -R5, -RZ ;  /* 0x800000ff05060221 */ /* 0x000fc80000010100 */
[----:B------:R-:W-:-:S04]  /*04a0*/  @P0 FFMA R6, R5, R6, R4 ;  /* 0x0000000605060223 */ /* 0x000fc80000000004 */
[----:B------:R-:W-:-:S04]  /*04b0*/  @P0 FFMA R6, R6, R7, R5 ;  /* 0x0000000706060223 */ /* 0x000fc80000000005 */
[----:B------:R-:W-:-:S07]  /*04c0*/  @P0 FMUL.FTZ R3, R6, 2.3283064365386962891e-10 ;  /* 0x2f80000006030820 */ /* 0x000fce0000410000 */
.L_x_23:
[----:B------:R-:W-:Y:S01]  /*04d0*/  HFMA2 R5, -RZ, RZ, 0, 0 ;  /* 0x00000000ff057431 */ /* 0x000fe200000001ff */
[----:B------:R-:W-:-:S04]  /*04e0*/  MOV R4, R8 ;  /* 0x0000000800047202 */ /* 0x000fc80000000f00 */
[----:B------:R-:W-:Y:S05]  /*04f0*/  RET.REL.NODEC R4 `(_Z34block_interpolation_weights_kernelPK6float3PKiPK9BlockInfoPfif) ;  /* 0xfffffff804c07950 */ /* 0x000fea0003c3ffff */
.L_x_24:
        /* <DEDUP_REMOVED lines=16> */
.L_x_177:


//--------------------- .text._Z19ray_sampling_kernelPK3RayPKiS3_PK9BlockInfoP11SamplePointPiiiP17curandStateXORWOW --------------------------
	.section	.text._Z19ray_sampling_kernelPK3RayPKiS3_PK9BlockInfoP11SamplePointPiiiP17curandStateXORWOW,"ax",@progbits
	.align	128
        .global         _Z19ray_sampling_kernelPK3RayPKiS3_PK9BlockInfoP11SamplePointPiiiP17curandStateXORWOW
        .type           _Z19ray_sampling_kernelPK3RayPKiS3_PK9BlockInfoP11SamplePointPiiiP17curandStateXORWOW,@function
        .size           _Z19ray_sampling_kernelPK3RayPKiS3_PK9BlockInfoP11SamplePointPiiiP17curandStateXORWOW,(.L_x_187 - _Z19ray_sampling_kernelPK3RayPKiS3_PK9BlockInfoP11SamplePointPiiiP17curandStateXORWOW)
        .other          _Z19ray_sampling_kernelPK3RayPKiS3_PK9BlockInfoP11SamplePointPiiiP17curandStateXORWOW,@"STO_CUDA_ENTRY STV_DEFAULT"
_Z19ray_sampling_kernelPK3RayPKiS3_PK9BlockInfoP11SamplePointPiiiP17curandStateXORWOW:
.text._Z19ray_sampling_kernelPK3RayPKiS3_PK9BlockInfoP11SamplePointPiiiP17curandStateXORWOW:
        /* <DEDUP_REMOVED lines=10> */
[----:B------:R-:W2:Y:S01]  /*00a0*/  LDC.64 R2, c[0x0][0x3b8] ;  /* 0x0000ee00ff027b82 */ /* 0x000ea20000000a00 */
[----:B0-----:R-:W-:-:S05]  /*00b0*/  IMAD.WIDE R14, R33, 0x4, R14 ;  /* 0x00000004210e7825 */ /* 0x001fca00078e020e */
[----:B-1----:R-:W3:Y:S01]  /*00c0*/  LDG.E R31, desc[UR4][R14.64] ;  /* 0x000000040e1f7981 */ /* 0x002ee2000c1e1900 */
[----:B--2---:R-:W-:-:S05]  /*00d0*/  IMAD.WIDE R2, R33, 0x30, R2 ;  /* 0x0000003021027825 */ /* 0x004fca00078e0202 */
[----:B------:R0:W5:Y:S04]  /*00e0*/  LDG.E R29, desc[UR4][R2.64+0x20] ;  /* 0x00002004021d7981 */ /* 0x000168000c1e1900 */
[----:B------:R0:W5:Y:S04]  /*00f0*/  LDG.E.64 R4, desc[UR4][R2.64+0x28] ;  /* 0x0000280402047981 */ /* 0x000168000c1e1b00 */
[----:B------:R0:W5:Y:S04]  /*0100*/  LDG.E.64 R6, desc[UR4][R2.64] ;  /* 0x0000000402067981 */ /* 0x000168000c1e1b00 */
[----:B------:R0:W5:Y:S04]  /*0110*/  LDG.E.64 R8, desc[UR4][R2.64+0x8] ;  /* 0x0000080402087981 */ /* 0x000168000c1e1b00 */
[----:B------:R0:W5:Y:S04]  /*0120*/  LDG.E.64 R10, desc[UR4][R2.64+0x10] ;  /* 0x00001004020a7981 */ /* 0x000168000c1e1b00 */
[----:B------:R0:W5:Y:S01]  /*0130*/  LDG.E.64 R12, desc[UR4][R2.64+0x18] ;  /* 0x00001804020c7981 */ /* 0x000162000c1e1b00 */
[----:B------:R-:W-:Y:S01]  /*0140*/  BSSY.RECONVERGENT B1, `(.L_x_25) ;  /* 0x00000eb000017945 */ /* 0x000fe20003800200 */
[----:B------:R-:W-:Y:S01]  /*0150*/  IMAD.MOV.U32 R28, RZ, RZ, RZ ;  /* 0x000000ffff1c7224 */ /* 0x000fe200078e00ff */
[----:B---3--:R-:W-:-:S13]  /*0160*/  ISETP.GE.AND P0, PT, R31, 0x1, PT ;  /* 0x000000011f00780c */ /* 0x008fda0003f06270 */
[----:B0-----:R-:W-:Y:S05]  /*0170*/  @!P0 BRA `(.L_x_26) ;  /* 0x0000000c009c8947 */ /* 0x001fea0003800000 */
[----:B------:R-:W0:Y:S02]  /*0180*/  LDC.64 R14, c[0x0][0x380] ;  /* 0x0000e000ff0e7b82 */ /* 0x000e240000000a00 */
[----:B0-----:R-:W-:-:S05]  /*0190*/  IMAD.WIDE R14, R33, 0x20, R14 ;  /* 0x00000020210e7825 */ /* 0x001fca00078e020e */
[----:B------:R-:W2:Y:S04]  /*01a0*/  LDG.E R27, desc[UR4][R14.64+0x18] ;  /* 0x000018040e1b7981 */ /* 0x000ea8000c1e1900 */
[----:B------:R-:W2:Y:S04]  /*01b0*/  LDG.E R16, desc[UR4][R14.64+0x1c] ;  /* 0x00001c040e107981 */ /* 0x000ea8000c1e1900 */
[----:B------:R0:W5:Y:S04]  /*01c0*/  LDG.E R25, desc[UR4][R14.64] ;  /* 0x000000040e197981 */ /* 0x000168000c1e1900 */
[----:B------:R0:W5:Y:S04]  /*01d0*/  LDG.E R24, desc[UR4][R14.64+0x4] ;  /* 0x000004040e187981 */ /* 0x000168000c1e1900 */
[----:B------:R0:W5:Y:S04]  /*01e0*/  LDG.E R23, desc[UR4][R14.64+0x8] ;  /* 0x000008040e177981 */ /* 0x000168000c1e1900 */
[----:B------:R0:W5:Y:S04]  /*01f0*/  LDG.E R22, desc[UR4][R14.64+0xc] ;  /* 0x00000c040e167981 */ /* 0x000168000c1e1900 */
[----:B------:R0:W5:Y:S04]  /*0200*/  LDG.E R21, desc[UR4][R14.64+0x10] ;  /* 0x000010040e157981 */ /* 0x000168000c1e1900 */
[----:B------:R0:W5:Y:S01]  /*0210*/  LDG.E R20, desc[UR4][R14.64+0x14] ;  /* 0x000014040e147981 */ /* 0x000162000c1e1900 */
[----:B------:R-:W-:-:S02]  /*0220*/  HFMA2 R28, -RZ, RZ, 0, 0 ;  /* 0x00000000ff1c7431 */ /* 0x000fc400000001ff */
[----:B------:R-:W-:Y:S02]  /*0230*/  IMAD.MOV.U32 R18, RZ, RZ, RZ ;  /* 0x000000ffff127224 */ /* 0x000fe400078e00ff */
[----:B0-2---:R-:W-:-:S07]  /*0240*/  FADD R16, -R27, R16 ;  /* 0x000000101b107221 */ /* 0x005fce0000000100 */
.L_x_33:
[----:B------:R-:W0:Y:S01]  /*0250*/  LDC R0, c[0x0][0x3b4] ;  /* 0x0000ed00ff007b82 */ /* 0x000e220000000800 */
[----:B------:R-:W-:Y:S01]  /*0260*/  IMAD.MOV R19, RZ, RZ, -R28 ;  /* 0x000000ffff137224 */ /* 0x000fe200078e0a1c */
[----:B------:R-:W-:Y:S01]  /*0270*/  BSSY.RECONVERGENT B0, `(.L_x_27) ;  /* 0x00000d3000007945 */ /* 0x000fe20003800200 */
[----:B------:R-:W-:-:S05]  /*0280*/  IMAD R17, R33, 0x20, R18 ;  /* 0x0000002021117824 */ /* 0x000fca00078e0212 */
[----:B-1----:R-:W1:Y:S01]  /*0290*/  LDC.64 R14, c[0x0][0x388] ;  /* 0x0000e200ff0e7b82 */ /* 0x002e620000000a00 */
[----:B0-----:R-:W-:-:S04]  /*02a0*/  VIADDMNMX R19, R19, 0x100, R0, PT ;  /* 0x0000010013137846 */ /* 0x001fc80003800100 */
[----:B------:R-:W-:Y:S01]  /*02b0*/  ISETP.GE.AND P0, PT, R19, 0x1, PT ;  /* 0x000000011300780c */ /* 0x000fe20003f06270 */
[----:B-1----:R-:W-:-:S12]  /*02c0*/  IMAD.WIDE R14, R17, 0x4, R14 ;  /* 0x00000004110e7825 */ /* 0x002fd800078e020e */
[----:B------:R-:W-:Y:S05]  /*02d0*/  @!P0 BRA `(.L_x_28) ;  /* 0x0000000c00308947 */ /* 0x000fea0003800000 */
[----:B------:R0:W5:Y:S01]  /*02e0*/  LDG.E R17, desc[UR4][R14.64] ;  /* 0x000000040e117981 */ /* 0x000162000c1e1900 */
[----:B------:R-:W-:Y:S01]  /*02f0*/  LOP3.LUT P0, R34, R19, 0x3, RZ, 0xc0, !PT ;  /* 0x0000000313227812 */ /* 0x000fe2000780c0ff */
[----:B------:R-:W-:Y:S01]  /*0300*/  BSSY.RECONVERGENT B2, `(.L_x_29) ;  /* 0x0000069000027945 */ /* 0x000fe20003800200 */
[----:B------:R-:W-:Y:S01]  /*0310*/  MOV R0, R28 ;  /* 0x0000001c00007202 */ /* 0x000fe20000000f00 */
[----:B-----5:R-:W-:Y:S01]  /*0320*/  IMAD.MOV.U32 R35, RZ, RZ, R11 ;  /* 0x000000ffff237224 */ /* 0x020fe200078e000b */
[----:B------:R-:W-:Y:S01]  /*0330*/  MOV R32, R9 ;  /* 0x0000000900207202 */ /* 0x000fe20000000f00 */
[----:B------:R-:W-:Y:S02]  /*0340*/  IMAD.MOV.U32 R26, RZ, RZ, R10 ;  /* 0x000000ffff1a7224 */ /* 0x000fe400078e000a */
[----:B------:R-:W-:-:S06]  /*0350*/  IMAD.MOV.U32 R30, RZ, RZ, R8 ;  /* 0x000000ffff1e7224 */ /* 0x000fcc00078e0008 */
[----:B0-----:R-:W-:Y:S05]  /*0360*/  @!P0 BRA `(.L_x_30) ;  /* 0x0000000400888947 */ /* 0x001fea0003800000 */
[----:B------:R-:W-:Y:S01]  /*0370*/  SHF.R.U32.HI R14, RZ, 0x2, R7 ;  /* 0x00000002ff0e7819 */ /* 0x000fe20000011607 */
[----:B------:R-:W-:Y:S02]  /*0380*/  IMAD.SHL.U32 R26, R11, 0x10, RZ ;  /* 0x000000100b1a7824 */ /* 0x000fe400078e00ff */
[----:B------:R-:W-:Y:S02]  /*0390*/  HFMA2 R37, -RZ, RZ, 0.1171875, 0 ;  /* 0x2f800000ff257431 */ /* 0x000fe400000001ff */
[----:B------:R-:W-:Y:S01]  /*03a0*/  IMAD.MOV.U32 R36, RZ, RZ, R6 ;  /* 0x000000ffff247224 */ /* 0x000fe200078e0006 */
[----:B------:R-:W-:Y:S01]  /*03b0*/  LOP3.LUT R7, R14, R7, RZ, 0x3c, !PT ;  /* 0x000000070e077212 */ /* 0x000fe200078e3cff */
[----:B------:R-:W-:Y:S01]  /*03c0*/  IMAD R35, R33, 0x100, R28 ;  /* 0x0000010021237824 */ /* 0x000fe200078e021c */
[----:B------:R-:W0:Y:S01]  /*03d0*/  LDC.64 R14, c[0x0][0x3a0] ;  /* 0x0000e800ff0e7b82 */ /* 0x000e220000000a00 */
[----:B------:R-:W-:Y:S01]  /*03e0*/  IADD3 R6, PT, PT, R6, 0x587c5, RZ ;  /* 0x000587c506067810 */ /* 0x000fe20007ffe0ff */
[----:B------:R-:W-:Y:S01]  /*03f0*/  IMAD.MOV.U32 R40, RZ, RZ, R9 ;  /* 0x000000ffff287224 */ /* 0x000fe200078e0009 */
[C---:B------:R-:W-:Y:S01]  /*0400*/  SHF.L.U32 R30, R7.reuse, 0x1, RZ ;  /* 0x00000001071e7819 */ /* 0x040fe200000006ff */
[----:B------:R-:W-:Y:S01]  /*0410*/  IMAD.MOV.U32 R38, RZ, RZ, R10 ;  /* 0x000000ffff267224 */ /* 0x000fe200078e000a */
[----:B------:R-:W-:Y:S01]  /*0420*/  ISETP.NE.AND P0, PT, R34, 0x1, PT ;  /* 0x000000012200780c */ /* 0x000fe20003f05270 */
[----:B------:R-:W-:Y:S01]  /*0430*/  IMAD.MOV.U32 R41, RZ, RZ, R11 ;  /* 0x000000ffff297224 */ /* 0x000fe200078e000b */
[----:B------:R-:W-:Y:S01]  /*0440*/  LOP3.LUT R26, R7, R30, R26, 0x96, !PT ;  /* 0x0000001e071a7212 */ /* 0x000fe200078e961a */
[----:B------:R-:W-:Y:S01]  /*0450*/  VIADD R28, R28, 0x1 ;  /* 0x000000011c1c7836 */ /* 0x000fe20000000000 */
[----:B------:R-:W-:-:S02]  /*0460*/  MOV R32, R10 ;  /* 0x0000000a00207202 */ /* 0x000fc40000000f00 */
[----:B------:R-:W-:Y:S02]  /*0470*/  LOP3.LUT R39, R26, R11, RZ, 0x3c, !PT ;  /* 0x0000000b1a277212 */ /* 0x000fe400078e3cff */
[----:B------:R-:W-:Y:S01]  /*0480*/  MOV R30, R9 ;  /* 0x00000009001e7202 */ /* 0x000fe20000000f00 */
[----:B------:R-:W-:Y:S01]  /*0490*/  IMAD.MOV.U32 R9, RZ, RZ, R38 ;  /* 0x000000ffff097224 */ /* 0x000fe200078e0026 */
[----:B------:R-:W-:Y:S01]  /*04a0*/  MOV R42, R8 ;  /* 0x00000008002a7202 */ /* 0x000fe20000000f00 */
[----:B------:R-:W-:Y:S01]  /*04b0*/  IMAD.IADD R7, R39, 0x1, R6 ;  /* 0x0000000127077824 */ /* 0x000fe200078e0206 */
[----:B------:R-:W-:-:S04]  /*04c0*/  MOV R10, R11 ;  /* 0x0000000b000a7202 */ /* 0x000fc80000000f00 */
[----:B------:R-:W-:Y:S01]  /*04d0*/  I2FP.F32.U32 R26, R7 ;  /* 0x00000007001a7245 */ /* 0x000fe20000201000 */
[----:B0-----:R-:W-:-:S04]  /*04e0*/  IMAD.WIDE R14, R35, 0x14, R14 ;  /* 0x00000014230e7825 */ /* 0x001fc800078e020e */
[----:B------:R-:W-:Y:S01]  /*04f0*/  FFMA R26, R26, R37, 1.1641532182693481445e-10 ;  /* 0x2f0000001a1a7423 */ /* 0x000fe20000000025 */
[----:B------:R-:W-:Y:S03]  /*0500*/  STG.E desc[UR4][R14.64+0x10], R17 ;  /* 0x000010110e007986 */ /* 0x000fe6000c101904 */
[----:B------:R-:W-:Y:S01]  /*0510*/  FFMA R7, R16, R26, R27 ;  /* 0x0000001a10077223 */ /* 0x000fe2000000001b */
[----:B------:R-:W-:Y:S01]  /*0520*/  MOV R26, R11 ;  /* 0x0000000b001a7202 */ /* 0x000fe20000000f00 */
[----:B------:R-:W-:Y:S02]  /*0530*/  IMAD.MOV.U32 R11, RZ, RZ, R39 ;  /* 0x000000ffff0b7224 */ /* 0x000fe400078e0027 */
[-C--:B------:R-:W-:Y:S01]  /*0540*/  FFMA R43, R21, R7.reuse, R24 ;  /* 0x00000007152b7223 */ /* 0x080fe20000000018 */
[-C--:B------:R-:W-:Y:S01]  /*0550*/  FFMA R45, R20, R7.reuse, R23 ;  /* 0x00000007142d7223 */ /* 0x080fe20000000017 */
[----:B------:R-:W-:Y:S01]  /*0560*/  FFMA R35, R22, R7, R25 ;  /* 0x0000000716237223 */ /* 0x000fe20000000019 */
[----:B------:R0:W-:Y:S04]  /*0570*/  STG.E desc[UR4][R14.64+0xc], R7 ;  /* 0x00000c070e007986 */ /* 0x0001e8000c101904 */
[----:B------:R-:W-:Y:S04]  /*0580*/  STG.E desc[UR4][R14.64+0x4], R43 ;  /* 0x0000042b0e007986 */ /* 0x000fe8000c101904 */
[----:B------:R-:W-:Y:S04]  /*0590*/  STG.E desc[UR4][R14.64+0x8], R45 ;  /* 0x0000082d0e007986 */ /* 0x000fe8000c101904 */
[----:B------:R1:W-:Y:S01]  /*05a0*/  STG.E desc[UR4][R14.64], R35 ;  /* 0x000000230e007986 */ /* 0x0003e2000c101904 */
[----:B0-----:R-:W-:Y:S01]  /*05b0*/  MOV R7, R8 ;  /* 0x0000000800077202 */ /* 0x001fe20000000f00 */
[----:B------:R-:W-:Y:S01]  /*05c0*/  IMAD.MOV.U32 R8, RZ, RZ, R40 ;  /* 0x000000ffff087224 */ /* 0x000fe200078e0028 */
[----:B-1----:R-:W-:Y:S01]  /*05d0*/  MOV R35, R39 ;  /* 0x0000002700237202 */ /* 0x002fe20000000f00 */
[----:B------:R-:W-:Y:S06]  /*05e0*/  @!P0 BRA `(.L_x_30) ;  /* 0x0000000000e88947 */ /* 0x000fec0003800000 */
[----:B------:R-:W-:Y:S01]  /*05f0*/  SHF.R.U32.HI R7, RZ, 0x2, R42 ;  /* 0x00000002ff077819 */ /* 0x000fe2000001162a */
[----:B------:R-:W-:Y:S01]  /*0600*/  STG.E desc[UR4][R14.64+0x24], R17 ;  /* 0x000024110e007986 */ /* 0x000fe2000c101904 */
[----:B------:R-:W-:Y:S01]  /*0610*/  SHF.L.U32 R6, R39, 0x4, RZ ;  /* 0x0000000427067819 */ /* 0x000fe200000006ff */
[--C-:B------:R-:W-:Y:S01]  /*0620*/  IMAD.MOV.U32 R26, RZ, RZ, R39.reuse ;  /* 0x000000ffff1a7224 */ /* 0x100fe200078e0027 */
[----:B------:R-:W-:Y:S01]  /*0630*/  LOP3.LUT R7, R7, R42, RZ, 0x3c, !PT ;  /* 0x0000002a07077212 */ /* 0x000fe200078e3cff */
[----:B------:R-:W-:Y:S01]  /*0640*/  IMAD.MOV.U32 R30, RZ, RZ, R38 ;  /* 0x000000ffff1e7224 */ /* 0x000fe200078e0026 */
[----:B------:R-:W-:Y:S01]  /*0650*/  ISETP.NE.AND P0, PT, R34, 0x2, PT ;  /* 0x000000022200780c */ /* 0x000fe20003f05270 */
[----:B------:R-:W-:Y:S01]  /*0660*/  IMAD.MOV.U32 R10, RZ, RZ, R39 ;  /* 0x000000ffff0a7224 */ /* 0x000fe200078e0027 */
[----:B------:R-:W-:Y:S01]  /*0670*/  IADD3 R28, PT, PT, R0, 0x2, RZ ;  /* 0x00000002001c7810 */ /* 0x000fe20007ffe0ff */
[----:B------:R-:W-:Y:S01]  /*0680*/  IMAD.SHL.U32 R8, R7, 0x2, RZ ;  /* 0x0000000207087824 */ /* 0x000fe200078e00ff */
[----:B------:R-:W-:-:S04]  /*0690*/  MOV R32, R41 ;  /* 0x0000002900207202 */ /* 0x000fc80000000f00 */
[----:B------:R-:W-:Y:S02]  /*06a0*/  LOP3.LUT R8, R7, R8, R6, 0x96, !PT ;  /* 0x0000000807087212 */ /* 0x000fe400078e9606 */
[----:B------:R-:W-:Y:S02]  /*06b0*/  IADD3 R6, PT, PT, R36, 0xb0f8a, RZ ;  /* 0x000b0f8a24067810 */ /* 0x000fe40007ffe0ff */
[----:B------:R-:W-:-:S05]  /*06c0*/  LOP3.LUT R35, R8, R39, RZ, 0x3c, !PT ;  /* 0x0000002708237212 */ /* 0x000fca00078e3cff */
[----:B------:R-:W-:-:S05]  /*06d0*/  IMAD.IADD R7, R35, 0x1, R6 ;  /* 0x0000000123077824 */ /* 0x000fca00078e0206 */
[----:B------:R-:W-:Y:S02]  /*06e0*/  I2FP.F32.U32 R8, R7 ;  /* 0x0000000700087245 */ /* 0x000fe40000201000 */
[----:B------:R-:W-:-:S03]  /*06f0*/  MOV R7, R40 ;  /* 0x0000002800077202 */ /* 0x000fc60000000f00 */
[----:B------:R-:W-:-:S04]  /*0700*/  FFMA R8, R8, R37, 1.1641532182693481445e-10 ;  /* 0x2f00000008087423 */ /* 0x000fc80000000025 */
[----:B------:R-:W-:Y:S01]  /*0710*/  FFMA R9, R16, R8, R27 ;  /* 0x0000000810097223 */ /* 0x000fe2000000001b */
[----:B------:R-:W-:-:S03]  /*0720*/  IMAD.MOV.U32 R8, RZ, RZ, R38 ;  /* 0x000000ffff087224 */ /* 0x000fc600078e0026 */
[-C--:B------:R-:W-:Y:S01]  /*0730*/  FFMA R43, R21, R9.reuse, R24 ;  /* 0x00000009152b7223 */ /* 0x080fe20000000018 */
[-C--:B------:R-:W-:Y:S01]  /*0740*/  FFMA R45, R20, R9.reuse, R23 ;  /* 0x00000009142d7223 */ /* 0x080fe20000000017 */
[----:B------:R-:W-:Y:S01]  /*0750*/  FFMA R11, R22, R9, R25 ;  /* 0x00000009160b7223 */ /* 0x000fe20000000019 */
[----:B------:R0:W-:Y:S04]  /*0760*/  STG.E desc[UR4][R14.64+0x20], R9 ;  /* 0x000020090e007986 */ /* 0x0001e8000c101904 */
[----:B------:R-:W-:Y:S04]  /*0770*/  STG.E desc[UR4][R14.64+0x18], R43 ;  /* 0x0000182b0e007986 */ /* 0x000fe8000c101904 */
[----:B------:R-:W-:Y:S04]  /*0780*/  STG.E desc[UR4][R14.64+0x1c], R45 ;  /* 0x00001c2d0e007986 */ /* 0x000fe8000c101904 */
[----:B------:R1:W-:Y:S01]  /*0790*/  STG.E desc[UR4][R14.64+0x14], R11 ;  /* 0x0000140b0e007986 */ /* 0x0003e2000c101904 */
[----:B0-----:R-:W-:-:S02]  /*07a0*/  MOV R9, R41 ;  /* 0x0000002900097202 */ /* 0x001fc40000000f00 */
[----:B-1----:R-:W-:Y:S01]  /*07b0*/  MOV R11, R35 ;  /* 0x00000023000b7202 */ /* 0x002fe20000000f00 */
[----:B------:R-:W-:Y:S06]  /*07c0*/  @!P0 BRA `(.L_x_30) ;  /* 0x0000000000708947 */ /* 0x000fec0003800000 */
[----:B------:R-:W-:Y:S01]  /*07d0*/  SHF.R.U32.HI R7, RZ, 0x2, R40 ;  /* 0x00000002ff077819 */ /* 0x000fe20000011628 */
[----:B------:R-:W-:Y:S01]  /*07e0*/  IMAD.SHL.U32 R8, R11, 0x10, RZ ;  /* 0x000000100b087824 */ /* 0x000fe200078e00ff */
[----:B------:R-:W-:Y:S01]  /*07f0*/  STG.E desc[UR4][R14.64+0x38], R17 ;  /* 0x000038110e007986 */ /* 0x000fe2000c101904 */
[----:B------:R-:W-:Y:S01]  /*0800*/  IMAD.MOV.U32 R26, RZ, RZ, R11 ;  /* 0x000000ffff1a7224 */ /* 0x000fe200078e000b */
[----:B------:R-:W-:Y:S01]  /*0810*/  LOP3.LUT R7, R7, R40, RZ, 0x3c, !PT ;  /* 0x0000002807077212 */ /* 0x000fe200078e3cff */
[----:B------:R-:W-:Y:S01]  /*0820*/  IMAD.MOV.U32 R30, RZ, RZ, R41 ;  /* 0x000000ffff1e7224 */ /* 0x000fe200078e0029 */
[----:B------:R-:W-:Y:S02]  /*0830*/  MOV R10, R11 ;  /* 0x0000000b000a7202 */ /* 0x000fe40000000f00 */
[----:B------:R-:W-:Y:S02]  /*0840*/  SHF.L.U32 R6, R7, 0x1, RZ ;  /* 0x0000000107067819 */ /* 0x000fe400000006ff */
[----:B------:R-:W-:-:S02]  /*0850*/  MOV R32, R39 ;  /* 0x0000002700207202 */ /* 0x000fc40000000f00 */
[----:B------:R-:W-:Y:S01]  /*0860*/  LOP3.LUT R8, R7, R6, R8, 0x96, !PT ;  /* 0x0000000607087212 */ /* 0x000fe200078e9608 */
[----:B------:R-:W-:Y:S01]  /*0870*/  VIADD R6, R36, 0x10974f ;  /* 0x0010974f24067836 */ /* 0x000fe20000000000 */
[----:B------:R-:W-:Y:S02]  /*0880*/  IADD3 R28, PT, PT, R0, 0x3, RZ ;  /* 0x00000003001c7810 */ /* 0x000fe40007ffe0ff */
[----:B------:R-:W-:-:S04]  /*0890*/  LOP3.LUT R35, R8, R11, RZ, 0x3c, !PT ;  /* 0x0000000b08237212 */ /* 0x000fc800078e3cff */
[----:B------:R-:W-:Y:S01]  /*08a0*/  IADD3 R7, PT, PT, R35, R6, RZ ;  /* 0x0000000623077210 */ /* 0x000fe20007ffe0ff */
[----:B------:R-:W-:-:S03]  /*08b0*/  IMAD.MOV.U32 R11, RZ, RZ, R35 ;  /* 0x000000ffff0b7224 */ /* 0x000fc600078e0023 */
[----:B------:R-:W-:Y:S01]  /*08c0*/  I2FP.F32.U32 R8, R7 ;  /* 0x0000000700087245 */ /* 0x000fe20000201000 */
[----:B------:R-:W-:-:S04]  /*08d0*/  IMAD.MOV.U32 R7, RZ, RZ, R38 ;  /* 0x000000ffff077224 */ /* 0x000fc800078e0026 */
[----:B------:R-:W-:-:S04]  /*08e0*/  FFMA R8, R8, R37, 1.1641532182693481445e-10 ;  /* 0x2f00000008087423 */ /* 0x000fc80000000025 */
[----:B------:R-:W-:Y:S01]  /*08f0*/  FFMA R9, R16, R8, R27 ;  /* 0x0000000810097223 */ /* 0x000fe2000000001b */
[----:B------:R-:W-:-:S03]  /*0900*/  MOV R8, R41 ;  /* 0x0000002900087202 */ /* 0x000fc60000000f00 */
[-C--:B------:R-:W-:Y:S01]  /*0910*/  FFMA R37, R22, R9.reuse, R25 ;  /* 0x0000000916257223 */ /* 0x080fe20000000019 */
[-C--:B------:R-:W-:Y:S01]  /*0920*/  FFMA R43, R21, R9.reuse, R24 ;  /* 0x00000009152b7223 */ /* 0x080fe20000000018 */
[----:B------:R-:W-:Y:S01]  /*0930*/  FFMA R45, R20, R9, R23 ;  /* 0x00000009142d7223 */ /* 0x000fe20000000017 */
[----:B------:R0:W-:Y:S04]  /*0940*/  STG.E desc[UR4][R14.64+0x34], R9 ;  /* 0x000034090e007986 */ /* 0x0001e8000c101904 */
[----:B------:R1:W-:Y:S04]  /*0950*/  STG.E desc[UR4][R14.64+0x28], R37 ;  /* 0x000028250e007986 */ /* 0x0003e8000c101904 */
[----:B------:R1:W-:Y:S04]  /*0960*/  STG.E desc[UR4][R14.64+0x2c], R43 ;  /* 0x00002c2b0e007986 */ /* 0x0003e8000c101904 */
[----:B------:R1:W-:Y:S01]  /*0970*/  STG.E desc[UR4][R14.64+0x30], R45 ;  /* 0x0000302d0e007986 */ /* 0x0003e2000c101904 */
[----:B0-----:R-:W-:-:S07]  /*0980*/  IMAD.MOV.U32 R9, RZ, RZ, R39 ;  /* 0x000000ffff097224 */ /* 0x001fce00078e0027 */
.L_x_30:
[----:B------:R-:W-:Y:S05]  /*0990*/  BSYNC.RECONVERGENT B2 ;  /* 0x0000000000027941 */ /* 0x000fea0003800200 */
.L_x_29:
[----:B------:R-:W-:-:S13]  /*09a0*/  ISETP.GE.U32.AND P0, PT, R19, 0x4, PT ;  /* 0x000000041300780c */ /* 0x000fda0003f06070 */
[----:B------:R-:W-:Y:S05]  /*09b0*/  @!P0 BRA `(.L_x_28) ;  /* 0x0000000400788947 */ /* 0x000fea0003800000 */
[----:B------:R-:W-:Y:S01]  /*09c0*/  BSSY.RECONVERGENT B2, `(.L_x_31) ;  /* 0x0000056000027945 */ /* 0x000fe20003800200 */
[----:B-1----:R-:W-:Y:S01]  /*09d0*/  IADD3 R14, PT, PT, R6, 0xb0f8a, RZ ;  /* 0x000b0f8a060e7810 */ /* 0x002fe20007ffe0ff */
[----:B------:R-:W-:Y:S01]  /*09e0*/  IMAD R11, R33, 0x100, R28 ;  /* 0x00000100210b7824 */ /* 0x000fe200078e021c */
[----:B------:R-:W-:-:S07]  /*09f0*/  IADD3 R10, PT, PT, -R19, R28, -R0 ;  /* 0x0000001c130a7210 */ /* 0x000fce0007ffe900 */
.L_x_32:
[----:B------:R-:W-:Y:S01]  /*0a00*/  SHF.R.U32.HI R6, RZ, 0x2, R7 ;  /* 0x00000002ff067819 */ /* 0x000fe20000011607 */
[----:B------:R-:W-:Y:S01]  /*0a10*/  VIADD R10, R10, 0x4 ;  /* 0x000000040a0a7836 */ /* 0x000fe20000000000 */
[----:B------:R-:W-:Y:S02]  /*0a20*/  SHF.R.U32.HI R9, RZ, 0x2, R30 ;  /* 0x00000002ff097819 */ /* 0x000fe4000001161e */
[----:B------:R-:W-:Y:S02]  /*0a30*/  LOP3.LUT R6, R6, R7, RZ, 0x3c, !PT ;  /* 0x0000000706067212 */ /* 0x000fe400078e3cff */
[----:B------:R-:W-:Y:S02]  /*0a40*/  SHF.L.U32 R7, R35, 0x4, RZ ;  /* 0x0000000423077819 */ /* 0x000fe400000006ff */
[----:B------:R-:W-:Y:S01]  /*0a50*/  LOP3.LUT R9, R9, R30, RZ, 0x3c, !PT ;  /* 0x0000001e09097212 */ /* 0x000fe200078e3cff */
[----:B------:R-:W-:Y:S01]  /*0a60*/  IMAD.SHL.U32 R8, R6, 0x2, RZ ;  /* 0x0000000206087824 */ /* 0x000fe200078e00ff */
[----:B------:R-:W-:-:S02]  /*0a70*/  SHF.R.U32.HI R15, RZ, 0x2, R32 ;  /* 0x00000002ff0f7819 */ /* 0x000fc40000011620 */
[----:B------:R-:W-:Y:S02]  /*0a80*/  ISETP.NE.AND P0, PT, R10, RZ, PT ;  /* 0x000000ff0a00720c */ /* 0x000fe40003f05270 */
[----:B------:R-:W-:Y:S02]  /*0a90*/  LOP3.LUT R8, R6, R8, R7, 0x96, !PT ;  /* 0x0000000806087212 */ /* 0x000fe400078e9607 */
[----:B------:R-:W-:Y:S02]  /*0aa0*/  SHF.L.U32 R7, R9, 0x1, RZ ;  /* 0x0000000109077819 */ /* 0x000fe400000006ff */
[----:B------:R-:W-:Y:S02]  /*0ab0*/  LOP3.LUT R30, R8, R35, RZ, 0x3c, !PT ;  /* 0x00000023081e7212 */ /* 0x000fe400078e3cff */
[----:B------:R-:W-:Y:S02]  /*0ac0*/  LOP3.LUT R15, R15, R32, RZ, 0x3c, !PT ;  /* 0x000000200f0f7212 */ /* 0x000fe400078e3cff */
[----:B------:R-:W-:Y:S01]  /*0ad0*/  IADD3 R8, PT, PT, R14, -0x587c5, R30 ;  /* 0xfffa783b0e087810 */ /* 0x000fe20007ffe01e */
[----:B------:R-:W-:-:S05]  /*0ae0*/  IMAD.SHL.U32 R6, R30, 0x10, RZ ;  /* 0x000000101e067824 */ /* 0x000fca00078e00ff */
[----:B------:R-:W-:Y:S02]  /*0af0*/  LOP3.LUT R7, R9, R7, R6, 0x96, !PT ;  /* 0x0000000709077212 */ /* 0x000fe400078e9606 */
[----:B------:R-:W-:Y:S02]  /*0b00*/  SHF.R.U32.HI R9, RZ, 0x2, R26 ;  /* 0x00000002ff097819 */ /* 0x000fe4000001161a */
[----:B------:R-:W-:Y:S02]  /*0b10*/  LOP3.LUT R32, R7, R30, RZ, 0x3c, !PT ;  /* 0x0000001e07207212 */ /* 0x000fe400078e3cff */
[----:B------:R-:W-:Y:S02]  /*0b20*/  SHF.L.U32 R7, R15, 0x1, RZ ;  /* 0x000000010f077819 */ /* 0x000fe400000006ff */
[----:B------:R-:W-:Y:S01]  /*0b30*/  LOP3.LUT R9, R9, R26, RZ, 0x3c, !PT ;  /* 0x0000001a09097212 */ /* 0x000fe200078e3cff */
[----:B------:R-:W-:-:S05]  /*0b40*/  IMAD.SHL.U32 R6, R32, 0x10, RZ ;  /* 0x0000001020067824 */ /* 0x000fca00078e00ff */
[----:B------:R-:W-:Y:S02]  /*0b50*/  LOP3.LUT R15, R15, R7, R6, 0x96, !PT ;  /* 0x000000070f0f7212 */ /* 0x000fe400078e9606 */
[----:B------:R-:W0:Y:S02]  /*0b60*/  LDC.64 R6, c[0x0][0x3a0] ;  /* 0x0000e800ff067b82 */ /* 0x000e240000000a00 */
[----:B------:R-:W-:Y:S02]  /*0b70*/  LOP3.LUT R26, R15, R32, RZ, 0x3c, !PT ;  /* 0x000000200f1a7212 */ /* 0x000fe400078e3cff */
[----:B------:R-:W-:Y:S02]  /*0b80*/  SHF.L.U32 R15, R9, 0x1, RZ ;  /* 0x00000001090f7819 */ /* 0x000fe400000006ff */
[----:B------:R-:W-:Y:S01]  /*0b90*/  IADD3 R36, PT, PT, R14, 0x587c5, R26 ;  /* 0x000587c50e247810 */ /* 0x000fe20007ffe01a */
[----:B------:R-:W-:-:S03]  /*0ba0*/  IMAD.SHL.U32 R28, R26, 0x10, RZ ;  /* 0x000000101a1c7824 */ /* 0x000fc600078e00ff */
[----:B------:R-:W-:Y:S02]  /*0bb0*/  I2FP.F32.U32 R39, R36 ;  /* 0x0000002400277245 */ /* 0x000fe40000201000 */
[----:B------:R-:W-:Y:S01]  /*0bc0*/  LOP3.LUT R37, R9, R15, R28, 0x96, !PT ;  /* 0x0000000f09257212 */ /* 0x000fe200078e961c */
[----:B------:R-:W-:Y:S01]  /*0bd0*/  IMAD.MOV.U32 R28, RZ, RZ, 0x2f800000 ;  /* 0x2f800000ff1c7424 */ /* 0x000fe200078e00ff */
[----:B------:R-:W-:Y:S02]  /*0be0*/  I2FP.F32.U32 R9, R8 ;  /* 0x0000000800097245 */ /* 0x000fe40000201000 */
[----:B------:R-:W-:Y:S02]  /*0bf0*/  IADD3 R8, PT, PT, R32, R14, RZ ;  /* 0x0000000e20087210 */ /* 0x000fe40007ffe0ff */
[----:B------:R-:W-:Y:S01]  /*0c00*/  MOV R15, R35 ;  /* 0x00000023000f7202 */ /* 0x000fe20000000f00 */
[----:B------:R-:W-:Y:S01]  /*0c10*/  FFMA R34, R9, R28, 1.1641532182693481445e-10 ;  /* 0x2f00000009227423 */ /* 0x000fe2000000001c */
[----:B------:R-:W-:-:S02]  /*0c20*/  LOP3.LUT R35, R37, R26, RZ, 0x3c, !PT ;  /* 0x0000001a25237212 */ /* 0x000fc400078e3cff */
[----:B------:R-:W-:Y:S02]  /*0c30*/  I2FP.F32.U32 R37, R8 ;  /* 0x0000000800257245 */ /* 0x000fe40000201000 */
[----:B------:R-:W-:Y:S01]  /*0c40*/  IADD3 R38, PT, PT, R14, 0xb0f8a, R35 ;  /* 0x000b0f8a0e267810 */ /* 0x000fe20007ffe023 */
[----:B0-----:R-:W-:-:S04]  /*0c50*/  IMAD.WIDE R8, R11, 0x14, R6 ;  /* 0x000000140b087825 */ /* 0x001fc800078e0206 */
[----:B------:R-:W-:Y:S01]  /*0c60*/  FFMA R7, R16, R34, R27 ;  /* 0x0000002210077223 */ /* 0x000fe2000000001b */
[----:B------:R-:W-:Y:S01]  /*0c70*/  FFMA R6, R37, R28, 1.1641532182693481445e-10 ;  /* 0x2f00000025067423 */ /* 0x000fe2000000001c */
[----:B------:R-:W-:Y:S01]  /*0c80*/  I2FP.F32.U32 R41, R38 ;  /* 0x0000002600297245 */ /* 0x000fe20000201000 */
[----:B------:R-:W-:Y:S01]  /*0c90*/  FFMA R34, R39, R28, 1.1641532182693481445e-10 ;  /* 0x2f00000027227423 */ /* 0x000fe2000000001c */
[-C--:B------:R-:W-:Y:S01]  /*0ca0*/  FFMA R37, R22, R7.reuse, R25 ;  /* 0x0000000716257223 */ /* 0x080fe20000000019 */
[----:B------:R-:W-:Y:S01]  /*0cb0*/  FFMA R43, R16, R6, R27 ;  /* 0x00000006102b7223 */ /* 0x000fe2000000001b */
[-CC-:B------:R-:W-:Y:S01]  /*0cc0*/  FFMA R39, R21, R7.reuse, R24.reuse ;  /* 0x0000000715277223 */ /* 0x180fe20000000018 */
[----:B------:R-:W-:Y:S01]  /*0cd0*/  FFMA R36, R41, R28, 1.1641532182693481445e-10 ;  /* 0x2f00000029247423 */ /* 0x000fe2000000001c */
[----:B------:R-:W-:Y:S01]  /*0ce0*/  FFMA R41, R20, R7, R23 ;  /* 0x0000000714297223 */ /* 0x000fe20000000017 */
[-C--:B------:R-:W-:Y:S01]  /*0cf0*/  FFMA R45, R22, R43.reuse, R25 ;  /* 0x0000002b162d7223 */ /* 0x080fe20000000019 */
[C-C-:B------:R-:W-:Y:S01]  /*0d00*/  FFMA R34, R16.reuse, R34, R27.reuse ;  /* 0x0000002210227223 */ /* 0x140fe2000000001b */
[----:B------:R-:W-:Y:S01]  /*0d10*/  FFMA R36, R16, R36, R27 ;  /* 0x0000002410247223 */ /* 0x000fe2000000001b */
[----:B------:R0:W-:Y:S01]  /*0d20*/  STG.E desc[UR4][R8.64], R37 ;  /* 0x0000002508007986 */ /* 0x0001e2000c101904 */
[-C--:B------:R-:W-:Y:S01]  /*0d30*/  FFMA R6, R21, R43.reuse, R24 ;  /* 0x0000002b15067223 */ /* 0x080fe20000000018 */
[----:B------:R-:W-:Y:S01]  /*0d40*/  FFMA R28, R20, R43, R23 ;  /* 0x0000002b141c7223 */ /* 0x000fe20000000017 */
[----:B------:R-:W-:Y:S01]  /*0d50*/  IADD3 R11, PT, PT, R11, 0x4, RZ ;  /* 0x000000040b0b7810 */ /* 0x000fe20007ffe0ff */
[----:B------:R1:W-:Y:S01]  /*0d60*/  STG.E desc[UR4][R8.64+0x4], R39 ;  /* 0x0000042708007986 */ /* 0x0003e2000c101904 */
[----:B------:R-:W-:-:S03]  /*0d70*/  IADD3 R14, PT, PT, R14, 0x161f14, RZ ;  /* 0x00161f140e0e7810 */ /* 0x000fc60007ffe0ff */
[----:B------:R2:W-:Y:S04]  /*0d80*/  STG.E desc[UR4][R8.64+0x8], R41 ;  /* 0x0000082908007986 */ /* 0x0005e8000c101904 */
[----:B------:R3:W-:Y:S01]  /*0d90*/  STG.E desc[UR4][R8.64+0x20], R43 ;  /* 0x0000202b08007986 */ /* 0x0007e2000c101904 */
[----:B0-----:R-:W-:-:S03]  /*0da0*/  FFMA R37, R21, R34, R24 ;  /* 0x0000002215257223 */ /* 0x001fc60000000018 */
[----:B------:R0:W-:Y:S01]  /*0db0*/  STG.E desc[UR4][R8.64+0x14], R45 ;  /* 0x0000142d08007986 */ /* 0x0001e2000c101904 */
[----:B-1----:R-:W-:Y:S01]  /*0dc0*/  FFMA R39, R20, R34, R23 ;  /* 0x0000002214277223 */ /* 0x002fe20000000017 */
[-C--:B--2---:R-:W-:Y:S02]  /*0dd0*/  FFMA R41, R22, R36.reuse, R25 ;  /* 0x0000002416297223 */ /* 0x084fe40000000019 */
[----:B------:R-:W-:Y:S01]  /*0de0*/  STG.E desc[UR4][R8.64+0x18], R6 ;  /* 0x0000180608007986 */ /* 0x000fe2000c101904 */
[----:B---3--:R-:W-:-:S03]  /*0df0*/  FFMA R43, R21, R36, R24 ;  /* 0x00000024152b7223 */ /* 0x008fc60000000018 */
[----:B------:R-:W-:Y:S01]  /*0e00*/  STG.E desc[UR4][R8.64+0x1c], R28 ;  /* 0x00001c1c08007986 */ /* 0x000fe2000c101904 */
[----:B0-----:R-:W-:-:S03]  /*0e10*/  FFMA R45, R20, R36, R23 ;  /* 0x00000024142d7223 */ /* 0x001fc60000000017 */
[----:B------:R-:W-:Y:S04]  /*0e20*/  STG.E desc[UR4][R8.64+0x34], R34 ;  /* 0x0000342208007986 */ /* 0x000fe8000c101904 */
        /* <DEDUP_REMOVED lines=10> */
[----:B------:R0:W-:Y:S02]  /*0ed0*/  STG.E desc[UR4][R8.64+0xc], R7 ;  /* 0x00000c0708007986 */ /* 0x0001e4000c101904 */
[----:B0-----:R-:W-:-:S05]  /*0ee0*/  FFMA R7, R22, R34, R25 ;  /* 0x0000002216077223 */ /* 0x001fca0000000019 */
[----:B------:R0:W-:Y:S02]  /*0ef0*/  STG.E desc[UR4][R8.64+0x28], R7 ;  /* 0x0000280708007986 */ /* 0x0001e4000c101904 */
[----:B0-----:R-:W-:Y:S01]  /*0f00*/  IMAD.MOV.U32 R7, RZ, RZ, R15 ;  /* 0x000000ffff077224 */ /* 0x001fe200078e000f */
[----:B------:R-:W-:Y:S06]  /*0f10*/  @P0 BRA `(.L_x_32) ;  /* 0xfffffff800b80947 */ /* 0x000fec000383ffff */
[----:B------:R-:W-:Y:S05]  /*0f20*/  BSYNC.RECONVERGENT B2 ;  /* 0x0000000000027941 */ /* 0x000fea0003800200 */
.L_x_31:
[----:B------:R-:W-:Y:S01]  /*0f30*/  IMAD.IADD R28, R19, 0x1, R0 ;  /* 0x00000001131c7824 */ /* 0x000fe200078e0200 */
[----:B------:R-:W-:Y:S01]  /*0f40*/  MOV R8, R30 ;  /* 0x0000001e00087202 */ /* 0x000fe20000000f00 */
[----:B------:R-:W-:Y:S01]  /*0f50*/  IMAD.MOV.U32 R9, RZ, RZ, R32 ;  /* 0x000000ffff097224 */ /* 0x000fe200078e0020 */
[----:B------:R-:W-:Y:S01]  /*0f60*/  MOV R10, R26 ;  /* 0x0000001a000a7202 */ /* 0x000fe20000000f00 */
[----:B------:R-:W-:Y:S01]  /*0f70*/  VIADD R6, R14, 0xfff4f076 ;  /* 0xfff4f0760e067836 */ /* 0x000fe20000000000 */
[----:B------:R-:W-:Y:S01]  /*0f80*/  MOV R7, R15 ;  /* 0x0000000f00077202 */ /* 0x000fe20000000f00 */
[----:B------:R-:W-:-:S07]  /*0f90*/  IMAD.MOV.U32 R11, RZ, RZ, R35 ;  /* 0x000000ffff0b7224 */ /* 0x000fce00078e0023 */
.L_x_28:
[----:B------:R-:W-:Y:S05]  /*0fa0*/  BSYNC.RECONVERGENT B0 ;  /* 0x0000000000007941 */ /* 0x000fea0003800200 */
.L_x_27:
[----:B------:R-:W-:Y:S02]  /*0fb0*/  IADD3 R18, PT, PT, R18, 0x1, RZ ;  /* 0x0000000112127810 */ /* 0x000fe40007ffe0ff */
[----:B------:R-:W-:Y:S02]  /*0fc0*/  ISETP.LT.AND P1, PT, R28, 0x100, PT ;  /* 0x000001001c00780c */ /* 0x000fe40003f21270 */
[----:B------:R-:W-:-:S13]  /*0fd0*/  ISETP.GE.AND P0, PT, R18, R31, PT ;  /* 0x0000001f1200720c */ /* 0x000fda0003f06270 */
[----:B------:R-:W-:Y:S05]  /*0fe0*/  @!P0 BRA P1, `(.L_x_33) ;  /* 0xfffffff000988947 */ /* 0x000fea000083ffff */
.L_x_26:
[----:B------:R-:W-:Y:S05]  /*0ff0*/  BSYNC.RECONVERGENT B1 ;  /* 0x0000000000017941 */ /* 0x000fea0003800200 */
.L_x_25:
[----:B-1----:R-:W0:Y:S02]  /*1000*/  LDC.64 R14, c[0x0][0x3a8] ;  /* 0x0000ea00ff0e7b82 */ /* 0x002e240000000a00 */
[----:B0-----:R-:W-:-:S05]  /*1010*/  IMAD.WIDE R14, R33, 0x4, R14 ;  /* 0x00000004210e7825 */ /* 0x001fca00078e020e */
[----:B------:R-:W-:Y:S04]  /*1020*/  STG.E desc[UR4][R14.64], R28 ;  /* 0x0000001c0e007986 */ /* 0x000fe8000c101904 */
[----:B-----5:R-:W-:Y:S04]  /*1030*/  STG.E.64 desc[UR4][R2.64], R6 ;  /* 0x0000000602007986 */ /* 0x020fe8000c101b04 */
[----:B------:R-:W-:Y:S04]  /*1040*/  STG.E.64 desc[UR4][R2.64+0x8], R8 ;  /* 0x0000080802007986 */ /* 0x000fe8000c101b04 */
[----:B------:R-:W-:Y:S04]  /*1050*/  STG.E.64 desc[UR4][R2.64+0x10], R10 ;  /* 0x0000100a02007986 */ /* 0x000fe8000c101b04 */
[----:B------:R-:W-:Y:S04]  /*1060*/  STG.E.64 desc[UR4][R2.64+0x18], R12 ;  /* 0x0000180c02007986 */ /* 0x000fe8000c101b04 */
[----:B------:R-:W-:Y:S04]  /*1070*/  STG.E.64 desc[UR4][R2.64+0x28], R4 ;  /* 0x0000280402007986 */ /* 0x000fe8000c101b04 */
[----:B------:R-:W-:Y:S01]  /*1080*/  STG.E desc[UR4][R2.64+0x20], R29 ;  /* 0x0000201d02007986 */ /* 0x000fe2000c101904 */
[----:B------:R-:W-:Y:S05]  /*1090*/  EXIT ;  /* 0x000000000000794d */ /* 0x000fea0003800000 */
.L_x_34:
        /* <DEDUP_REMOVED lines=14> */
.L_x_187:


//--------------------- .text._Z22block_selection_kernelPK3RayPK9BlockInfoPiS5_ii --------------------------
	.section	.text._Z22block_selection_kernelPK3RayPK9BlockInfoPiS5_ii,"ax",@progbits
	.align	128
        .global         _Z22block_selection_kernelPK3RayPK9BlockInfoPiS5_ii
        .type           _Z22block_selection_kernelPK3RayPK9BlockInfoPiS5_ii,@function
        .size           _Z22block_selection_kernelPK3RayPK9BlockInfoPiS5_ii,(.L_x_179 - _Z22block_selection_kernelPK3RayPK9BlockInfoPiS5_ii)
        .other          _Z22block_selection_kernelPK3RayPK9BlockInfoPiS5_ii,@"STO_CUDA_ENTRY STV_DEFAULT"
_Z22block_selection_kernelPK3RayPK9BlockInfoPiS5_ii:
.text._Z22block_selection_kernelPK3RayPK9BlockInfoPiS5_ii:
        /* <DEDUP_REMOVED lines=8> */
[----:B------:R-:W0:Y:S01]  /*0080*/  LDCU UR6, c[0x0][0x3a4] ;  /* 0x00007480ff0677ac */ /* 0x000e220008000800 */
[----:B------:R-:W-:Y:S01]  /*0090*/  IMAD.MOV.U32 R18, RZ, RZ, RZ ;  /* 0x000000ffff127224 */ /* 0x000fe200078e00ff */
[----:B------:R-:W1:Y:S01]  /*00a0*/  LDCU.64 UR4, c[0x0][0x358] ;  /* 0x00006b00ff0477ac */ /* 0x000e620008000a00 */
[----:B0-----:R-:W-:-:S09]  /*00b0*/  UISETP.GE.AND UP0, UPT, UR6, 0x1, UPT ;  /* 0x000000010600788c */ /* 0x001fd2000bf06270 */
[----:B-1----:R-:W-:Y:S05]  /*00c0*/  BRA.U !UP0, `(.L_x_35) ;  /* 0x0000000508ac7547 */ /* 0x002fea000b800000 */
[----:B------:R-:W0:Y:S01]  /*00d0*/  LDC.64 R2, c[0x0][0x380] ;  /* 0x0000e000ff027b82 */ /* 0x000e220000000a00 */
[----:B------:R-:W1:Y:S07]  /*00e0*/  LDCU UR6, c[0x0][0x3a4] ;  /* 0x00007480ff0677ac */ /* 0x000e6e0008000800 */
[----:B------:R-:W2:Y:S08]  /*00f0*/  LDC.64 R4, c[0x0][0x388] ;  /* 0x0000e200ff047b82 */ /* 0x000eb00000000a00 */
[----:B------:R-:W3:Y:S01]  /*0100*/  LDC.64 R6, c[0x0][0x390] ;  /* 0x0000e400ff067b82 */ /* 0x000ee20000000a00 */
[----:B0-----:R-:W-:-:S05]  /*0110*/  IMAD.WIDE R2, R19, 0x20, R2 ;  /* 0x0000002013027825 */ /* 0x001fca00078e0202 */
[----:B------:R-:W4:Y:S04]  /*0120*/  LDG.E R17, desc[UR4][R2.64+0x10] ;  /* 0x0000100402117981 */ /* 0x000f28000c1e1900 */
[----:B------:R-:W2:Y:S04]  /*0130*/  LDG.E R16, desc[UR4][R2.64+0xc] ;  /* 0x00000c0402107981 */ /* 0x000ea8000c1e1900 */
[----:B------:R-:W3:Y:S04]  /*0140*/  LDG.E R15, desc[UR4][R2.64+0x14] ;  /* 0x00001404020f7981 */ /* 0x000ee8000c1e1900 */
[----:B------:R0:W5:Y:S04]  /*0150*/  LDG.E R14, desc[UR4][R2.64] ;  /* 0x00000004020e7981 */ /* 0x000168000c1e1900 */
[----:B------:R0:W5:Y:S04]  /*0160*/  LDG.E R13, desc[UR4][R2.64+0x18] ;  /* 0x00001804020d7981 */ /* 0x000168000c1e1900 */
[----:B------:R0:W5:Y:S04]  /*0170*/  LDG.E R12, desc[UR4][R2.64+0x1c] ;  /* 0x00001c04020c7981 */ /* 0x000168000c1e1900 */
[----:B------:R0:W5:Y:S04]  /*0180*/  LDG.E R11, desc[UR4][R2.64+0x4] ;  /* 0x00000404020b7981 */ /* 0x000168000c1e1900 */
[----:B------:R0:W5:Y:S01]  /*0190*/  LDG.E R10, desc[UR4][R2.64+0x8] ;  /* 0x00000804020a7981 */ /* 0x000162000c1e1900 */
[----:B------:R-:W-:Y:S01]  /*01a0*/  HFMA2 R18, -RZ, RZ, 0, 0 ;  /* 0x00000000ff127431 */ /* 0x000fe200000001ff */
[----:B------:R-:W-:Y:S01]  /*01b0*/  BSSY.RECONVERGENT B1, `(.L_x_35) ;  /* 0x000005c000017945 */ /* 0x000fe20003800200 */
[----:B----4-:R-:W-:-:S04]  /*01c0*/  FMUL R9, R17, R17 ;  /* 0x0000001111097220 */ /* 0x010fc80000400000 */
[----:B--2---:R-:W-:Y:S01]  /*01d0*/  FFMA R0, R16, R16, R9 ;  /* 0x0000001010007223 */ /* 0x004fe20000000009 */
[----:B------:R-:W-:-:S03]  /*01e0*/  IMAD.MOV.U32 R9, RZ, RZ, RZ ;  /* 0x000000ffff097224 */ /* 0x000fc600078e00ff */
[----:B---3--:R-:W-:-:S04]  /*01f0*/  FFMA R0, R15, R15, R0 ;  /* 0x0000000f0f007223 */ /* 0x008fc80000000000 */
[C---:B------:R-:W-:Y:S01]  /*0200*/  FMUL R8, R0.reuse, 4 ;  /* 0x4080000000087820 */ /* 0x040fe20000400000 */
[----:B01----:R-:W-:-:S07]  /*0210*/  FADD R21, R0, R0 ;  /* 0x0000000000157221 */ /* 0x003fce0000000000 */
.L_x_47:
[----:B------:R-:W-:-:S05]  /*0220*/  IMAD.WIDE.U32 R2, R9, 0x18, R4 ;  /* 0x0000001809027825 */ /* 0x000fca00078e0004 */
[----:B------:R-:W2:Y:S01]  /*0230*/  LDG.E R0, desc[UR4][R2.64+0x10] ;  /* 0x0000100402007981 */ /* 0x000ea2000c1e1900 */
[----:B------:R-:W-:Y:S01]  /*0240*/  BSSY.RECONVERGENT B0, `(.L_x_36) ;  /* 0x000004e000007945 */ /* 0x000fe20003800200 */
[----:B--2---:R-:W-:-:S13]  /*0250*/  ISETP.NE.AND P0, PT, R0, RZ, PT ;  /* 0x000000ff0000720c */ /* 0x004fda0003f05270 */
[----:B------:R-:W-:Y:S05]  /*0260*/  @!P0 BRA `(.L_x_37) ;  /* 0x00000004002c8947 */ /* 0x000fea0003800000 */
[----:B------:R-:W2:Y:S04]  /*0270*/  LDG.E R20, desc[UR4][R2.64+0x4] ;  /* 0x0000040402147981 */ /* 0x000ea8000c1e1900 */
[----:B------:R-:W3:Y:S04]  /*0280*/  LDG.E R23, desc[UR4][R2.64] ;  /* 0x0000000402177981 */ /* 0x000ee8000c1e1900 */
[----:B------:R-:W4:Y:S04]  /*0290*/  LDG.E R25, desc[UR4][R2.64+0x8] ;  /* 0x0000080402197981 */ /* 0x000f28000c1e1900 */
[----:B------:R-:W4:Y:S01]  /*02a0*/  LDG.E R0, desc[UR4][R2.64+0xc] ;  /* 0x00000c0402007981 */ /* 0x000f22000c1e1900 */
[----:B--2--5:R-:W-:Y:S01]  /*02b0*/  FADD R20, R11, -R20 ;  /* 0x800000140b147221 */ /* 0x024fe20000000000 */
[----:B---3--:R-:W-:-:S03]  /*02c0*/  FADD R23, R14, -R23 ;  /* 0x800000170e177221 */ /* 0x008fc60000000000 */
[-C--:B------:R-:W-:Y:S01]  /*02d0*/  FMUL R24, R20, R20.reuse ;  /* 0x0000001414187220 */ /* 0x080fe20000400000 */
[----:B----4-:R-:W-:Y:S01]  /*02e0*/  FADD R22, R10, -R25 ;  /* 0x800000190a167221 */ /* 0x010fe20000000000 */
[----:B------:R-:W-:Y:S02]  /*02f0*/  FMUL R25, R17, R20 ;  /* 0x0000001411197220 */ /* 0x000fe40000400000 */
[-C--:B------:R-:W-:Y:S02]  /*0300*/  FFMA R27, R23, R23.reuse, R24 ;  /* 0x00000017171b7223 */ /* 0x080fe40000000018 */
[----:B------:R-:W-:Y:S02]  /*0310*/  FFMA R20, R16, R23, R25 ;  /* 0x0000001710147223 */ /* 0x000fe40000000019 */
[-C--:B------:R-:W-:Y:S02]  /*0320*/  FFMA R27, R22, R22.reuse, R27 ;  /* 0x00000016161b7223 */ /* 0x080fe4000000001b */
[----:B------:R-:W-:-:S02]  /*0330*/  FFMA R20, R15, R22, R20 ;  /* 0x000000160f147223 */ /* 0x000fc40000000014 */
[----:B------:R-:W-:Y:S02]  /*0340*/  FFMA R27, -R0, R0, R27 ;  /* 0x00000000001b7223 */ /* 0x000fe4000000011b */
[----:B------:R-:W-:Y:S02]  /*0350*/  FADD R20, R20, R20 ;  /* 0x0000001414147221 */ /* 0x000fe40000000000 */
[----:B------:R-:W-:-:S04]  /*0360*/  FMUL R27, R8, R27 ;  /* 0x0000001b081b7220 */ /* 0x000fc80000400000 */
[----:B------:R-:W-:-:S05]  /*0370*/  FFMA R0, R20, R20, -R27 ;  /* 0x0000001414007223 */ /* 0x000fca000000081b */
[----:B------:R-:W-:-:S13]  /*0380*/  FSETP.GE.AND P0, PT, R0, RZ, PT ;  /* 0x000000ff0000720b */ /* 0x000fda0003f06000 */
[----:B------:R-:W-:Y:S05]  /*0390*/  @!P0 BRA `(.L_x_37) ;  /* 0x0000000000e08947 */ /* 0x000fea0003800000 */
[----:B------:R-:W-:Y:S01]  /*03a0*/  VIADD R2, R0, 0xf3000000 ;  /* 0xf300000000027836 */ /* 0x000fe20000000000 */
[----:B------:R0:W1:Y:S01]  /*03b0*/  MUFU.RSQ R3, R0 ;  /* 0x0000000000037308 */ /* 0x0000620000001400 */
[----:B------:R-:W-:Y:S03]  /*03c0*/  BSSY.RECONVERGENT B2, `(.L_x_38) ;  /* 0x000000a000027945 */ /* 0x000fe60003800200 */
[----:B------:R-:W-:-:S13]  /*03d0*/  ISETP.GT.U32.AND P0, PT, R2, 0x727fffff, PT ;  /* 0x727fffff0200780c */ /* 0x000fda0003f04070 */
[----:B01----:R-:W-:Y:S05]  /*03e0*/  @!P0 BRA `(.L_x_39) ;  /* 0x00000000000c8947 */ /* 0x003fea0003800000 */
[----:B------:R-:W-:-:S07]  /*03f0*/  MOV R2, 0x410 ;  /* 0x0000041000027802 */ /* 0x000fce0000000f00 */
[----:B------:R-:W-:Y:S05]  /*0400*/  CALL.REL.NOINC `($__internal_1_$__cuda_sm20_sqrt_rn_f32_slowpath) ;  /* 0x0000000000ec7944 */ /* 0x000fea0003c00000 */
[----:B------:R-:W-:Y:S05]  /*0410*/  BRA `(.L_x_40) ;  /* 0x0000000000107947 */ /* 0x000fea0003800000 */
.L_x_39:
[----:B------:R-:W-:Y:S01]  /*0420*/  FMUL.FTZ R23, R0, R3 ;  /* 0x0000000300177220 */ /* 0x000fe20000410000 */
[----:B------:R-:W-:-:S03]  /*0430*/  FMUL.FTZ R2, R3, 0.5 ;  /* 0x3f00000003027820 */ /* 0x000fc60000410000 */
[----:B------:R-:W-:-:S04]  /*0440*/  FFMA R0, -R23, R23, R0 ;  /* 0x0000001717007223 */ /* 0x000fc80000000100 */
[----:B------:R-:W-:-:S07]  /*0450*/  FFMA R23, R0, R2, R23 ;  /* 0x0000000200177223 */ /* 0x000fce0000000017 */
.L_x_40:
[----:B------:R-:W-:Y:S05]  /*0460*/  BSYNC.RECONVERGENT B2 ;  /* 0x0000000000027941 */ /* 0x000fea0003800200 */
.L_x_38:
[----:B------:R-:W0:Y:S01]  /*0470*/  MUFU.RCP R2, R21 ;  /* 0x0000001500027308 */ /* 0x000e220000001000 */
[----:B------:R-:W-:Y:S01]  /*0480*/  FADD R0, -R20, -R23 ;  /* 0x8000001714007221 */ /* 0x000fe20000000100 */
[----:B------:R-:W-:Y:S06]  /*0490*/  BSSY.RECONVERGENT B2, `(.L_x_41) ;  /* 0x000000c000027945 */ /* 0x000fec0003800200 */
[----:B------:R-:W1:Y:S01]  /*04a0*/  FCHK P0, R0, R21 ;  /* 0x0000001500007302 */ /* 0x000e620000000000 */
[----:B0-----:R-:W-:-:S04]  /*04b0*/  FFMA R3, -R21, R2, 1 ;  /* 0x3f80000015037423 */ /* 0x001fc80000000102 */
[----:B------:R-:W-:-:S04]  /*04c0*/  FFMA R3, R2, R3, R2 ;  /* 0x0000000302037223 */ /* 0x000fc80000000002 */
[----:B------:R-:W-:-:S04]  /*04d0*/  FFMA R2, R0, R3, RZ ;  /* 0x0000000300027223 */ /* 0x000fc800000000ff */
[----:B------:R-:W-:-:S04]  /*04e0*/  FFMA R22, -R21, R2, R0 ;  /* 0x0000000215167223 */ /* 0x000fc80000000100 */
[----:B------:R-:W-:Y:S01]  /*04f0*/  FFMA R2, R3, R22, R2 ;  /* 0x0000001603027223 */ /* 0x000fe20000000002 */
[----:B-1----:R-:W-:Y:S06]  /*0500*/  @!P0 BRA `(.L_x_42) ;  /* 0x0000000000108947 */ /* 0x002fec0003800000 */
[----:B------:R-:W-:Y:S02]  /*0510*/  MOV R3, R21 ;  /* 0x0000001500037202 */ /* 0x000fe40000000f00 */
[----:B------:R-:W-:-:S07]  /*0520*/  MOV R2, 0x540 ;  /* 0x0000054000027802 */ /* 0x000fce0000000f00 */
[----:B------:R-:W-:Y:S05]  /*0530*/  CALL.REL.NOINC `($__internal_2_$__cuda_sm3x_div_rn_noftz_f32_slowpath) ;  /* 0x0000000000f87944 */ /* 0x000fea0003c00000 */
[----:B------:R-:W-:-:S07]  /*0540*/  IMAD.MOV.U32 R2, RZ, RZ, R0 ;  /* 0x000000ffff027224 */ /* 0x000fce00078e0000 */
.L_x_42:
[----:B------:R-:W-:Y:S05]  /*0550*/  BSYNC.RECONVERGENT B2 ;  /* 0x0000000000027941 */ /* 0x000fea0003800200 */
.L_x_41:
[C---:B------:R-:W-:Y:S01]  /*0560*/  FSETP.GTU.AND P0, PT, R2.reuse, R12, PT ;  /* 0x0000000c0200720b */ /* 0x040fe20003f0c000 */
[----:B------:R-:W-:Y:S01]  /*0570*/  BSSY.RELIABLE B2, `(.L_x_43) ;  /* 0x0000016000027945 */ /* 0x000fe20003800100 */
[----:B------:R-:W-:Y:S01]  /*0580*/  FSETP.GE.AND P1, PT, R2, R13, PT ;  /* 0x0000000d0200720b */ /* 0x000fe20003f26000 */
[----:B------:R-:W-:-:S12]  /*0590*/  FADD R20, -R20, R23 ;  /* 0x0000001714147221 */ /* 0x000fd80000000100 */
[----:B------:R-:W-:Y:S05]  /*05a0*/  @!P0 BRA P1, `(.L_x_44) ;  /* 0x0000000000488947 */ /* 0x000fea0000800000 */
[----:B------:R-:W0:Y:S01]  /*05b0*/  MUFU.RCP R0, R21 ;  /* 0x0000001500007308 */ /* 0x000e220000001000 */
[----:B------:R-:W-:Y:S07]  /*05c0*/  BSSY.RECONVERGENT B3, `(.L_x_45) ;  /* 0x000000c000037945 */ /* 0x000fee0003800200 */
[----:B------:R-:W1:Y:S01]  /*05d0*/  FCHK P0, R20, R21 ;  /* 0x0000001514007302 */ /* 0x000e620000000000 */
[----:B0-----:R-:W-:-:S04]  /*05e0*/  FFMA R3, -R21, R0, 1 ;  /* 0x3f80000015037423 */ /* 0x001fc80000000100 */
[----:B------:R-:W-:-:S04]  /*05f0*/  FFMA R0, R0, R3, R0 ;  /* 0x0000000300007223 */ /* 0x000fc80000000000 */
[----:B------:R-:W-:-:S04]  /*0600*/  FFMA R2, R0, R20, RZ ;  /* 0x0000001400027223 */ /* 0x000fc800000000ff */
[----:B------:R-:W-:-:S04]  /*0610*/  FFMA R3, -R21, R2, R20 ;  /* 0x0000000215037223 */ /* 0x000fc80000000114 */
[----:B------:R-:W-:Y:S01]  /*0620*/  FFMA R0, R0, R3, R2 ;  /* 0x0000000300007223 */ /* 0x000fe20000000002 */
[----:B-1----:R-:W-:Y:S06]  /*0630*/  @!P0 BRA `(.L_x_46) ;  /* 0x0000000000108947 */ /* 0x002fec0003800000 */
[----:B------:R-:W-:Y:S01]  /*0640*/  MOV R0, R20 ;  /* 0x0000001400007202 */ /* 0x000fe20000000f00 */
[----:B------:R-:W-:Y:S01]  /*0650*/  IMAD.MOV.U32 R3, RZ, RZ, R21 ;  /* 0x000000ffff037224 */ /* 0x000fe200078e0015 */
[----:B------:R-:W-:-:S07]  /*0660*/  MOV R2, 0x680 ;  /* 0x0000068000027802 */ /* 0x000fce0000000f00 */
[----:B------:R-:W-:Y:S05]  /*0670*/  CALL.REL.NOINC `($__internal_2_$__cuda_sm3x_div_rn_noftz_f32_slowpath) ;  /* 0x0000000000a87944 */ /* 0x000fea0003c00000 */
.L_x_46:
[----:B------:R-:W-:Y:S05]  /*0680*/  BSYNC.RECONVERGENT B3 ;  /* 0x0000000000037941 */ /* 0x000fea0003800200 */
.L_x_45:
[----:B------:R-:W-:-:S04]  /*0690*/  FSETP.GTU.AND P0, PT, R0, R12, PT ;  /* 0x0000000c0000720b */ /* 0x000fc80003f0c000 */
[----:B------:R-:W-:-:S13]  /*06a0*/  FSETP.LTU.OR P0, PT, R0, R13, P0 ;  /* 0x0000000d0000720b */ /* 0x000fda0000709400 */
[----:B------:R-:W-:Y:S05]  /*06b0*/  @P0 BREAK.RELIABLE B2 ;  /* 0x0000000000020942 */ /* 0x000fea0003800100 */
[----:B------:R-:W-:Y:S05]  /*06c0*/  @P0 BRA `(.L_x_37) ;  /* 0x0000000000140947 */ /* 0x000fea0003800000 */
.L_x_44:
[----:B------:R-:W-:Y:S05]  /*06d0*/  BSYNC.RELIABLE B2 ;  /* 0x0000000000027941 */ /* 0x000fea0003800100 */
.L_x_43:
[----:B------:R-:W-:Y:S01]  /*06e0*/  LEA R3, R19, R18, 0x5 ;  /* 0x0000001213037211 */ /* 0x000fe200078e28ff */
[----:B------:R-:W-:-:S04]  /*06f0*/  VIADD R18, R18, 0x1 ;  /* 0x0000000112127836 */ /* 0x000fc80000000000 */
[----:B------:R-:W-:-:S05]  /*0700*/  IMAD.WIDE R2, R3, 0x4, R6 ;  /* 0x0000000403027825 */ /* 0x000fca00078e0206 */
[----:B------:R0:W-:Y:S02]  /*0710*/  STG.E desc[UR4][R2.64], R9 ;  /* 0x0000000902007986 */ /* 0x0001e4000c101904 */
.L_x_37:
[----:B------:R-:W-:Y:S05]  /*0720*/  BSYNC.RECONVERGENT B0 ;  /* 0x0000000000007941 */ /* 0x000fea0003800200 */
.L_x_36:
[----:B0-----:R-:W-:Y:S02]  /*0730*/  IADD3 R9, PT, PT, R9, 0x1, RZ ;  /* 0x0000000109097810 */ /* 0x001fe40007ffe0ff */
[----:B------:R-:W-:Y:S02]  /*0740*/  ISETP.LT.AND P1, PT, R18, 0x20, PT ;  /* 0x000000201200780c */ /* 0x000fe40003f21270 */
[----:B------:R-:W-:-:S13]  /*0750*/  ISETP.GE.AND P0, PT, R9, UR6, PT ;  /* 0x0000000609007c0c */ /* 0x000fda000bf06270 */
[----:B------:R-:W-:Y:S05]  /*0760*/  @!P0 BRA P1, `(.L_x_47) ;  /* 0xfffffff800ac8947 */ /* 0x000fea000083ffff */
[----:B------:R-:W-:Y:S05]  /*0770*/  BSYNC.RECONVERGENT B1 ;  /* 0x0000000000017941 */ /* 0x000fea0003800200 */
.L_x_35:
[----:B------:R-:W0:Y:S02]  /*0780*/  LDC.64 R2, c[0x0][0x398] ;  /* 0x0000e600ff027b82 */ /* 0x000e240000000a00 */
[----:B0-----:R-:W-:-:S05]  /*0790*/  IMAD.WIDE R2, R19, 0x4, R2 ;  /* 0x0000000413027825 */ /* 0x001fca00078e0202 */
[----:B------:R-:W-:Y:S01]  /*07a0*/  STG.E desc[UR4][R2.64], R18 ;  /* 0x0000001202007986 */ /* 0x000fe2000c101904 */
[----:B------:R-:W-:Y:S05]  /*07b0*/  EXIT ;  /* 0x000000000000794d */ /* 0x000fea0003800000 */
        .weak           $__internal_1_$__cuda_sm20_sqrt_rn_f32_slowpath
        .type           $__internal_1_$__cuda_sm20_sqrt_rn_f32_slowpath,@function
        .size           $__internal_1_$__cuda_sm20_sqrt_rn_f32_slowpath,($__internal_2_$__cuda_sm3x_div_rn_noftz_f32_slowpath - $__internal_1_$__cuda_sm20_sqrt_rn_f32_slowpath)
$__internal_1_$__cuda_sm20_sqrt_rn_f32_slowpath:
[----:B------:R-:W-:-:S13]  /*07c0*/  LOP3.LUT P0, RZ, R0, 0x7fffffff, RZ, 0xc0, !PT ;  /* 0x7fffffff00ff7812 */ /* 0x000fda000780c0ff */
[----:B------:R-:W-:Y:S01]  /*07d0*/  @!P0 IMAD.MOV.U32 R3, RZ, RZ, R0 ;  /* 0x000000ffff038224 */ /* 0x000fe200078e0000 */
        /* <DEDUP_REMOVED lines=12> */
[----:B------:R-:W-:Y:S02]  /*08a0*/  @!P0 IMAD.MOV.U32 R3, RZ, RZ, R0 ;  /* 0x000000ffff038224 */ /* 0x000fe400078e0000 */
[----:B------:R-:W-:-:S04]  /*08b0*/  @P0 FADD.FTZ R24, -R23, -RZ ;  /* 0x800000ff17180221 */ /* 0x000fc80000010100 */
[----:B------:R-:W-:-:S04]  /*08c0*/  @P0 FFMA R24, R23, R24, R22 ;  /* 0x0000001817180223 */ /* 0x000fc80000000016 */
[----:B------:R-:W-:-:S04]  /*08d0*/  @P0 FFMA R24, R24, R25, R23 ;  /* 0x0000001918180223 */ /* 0x000fc80000000017 */
[----:B------:R-:W-:-:S07]  /*08e0*/  @P0 FMUL.FTZ R3, R24, 2.3283064365386962891e-10 ;  /* 0x2f80000018030820 */ /* 0x000fce0000410000 */
.L_x_48:
[----:B------:R-:W-:Y:S01]  /*08f0*/  MOV R23, R3 ;  /* 0x0000000300177202 */ /* 0x000fe20000000f00 */
[----:B------:R-:W-:-:S04]  /*0900*/  IMAD.MOV.U32 R3, RZ, RZ, 0x0 ;  /* 0x00000000ff037424 */ /* 0x000fc800078e00ff */
[----:B------:R-:W-:Y:S05]  /*0910*/  RET.REL.NODEC R2 `(_Z22block_selection_kernelPK3RayPK9BlockInfoPiS5_ii) ;  /* 0xfffffff402b87950 */ /* 0x000fea0003c3ffff */
        .weak           $__internal_2_$__cuda_sm3x_div_rn_noftz_f32_slowpath
        .type           $__internal_2_$__cuda_sm3x_div_rn_noftz_f32_slowpath,@function
        .size           $__internal_2_$__cuda_sm3x_div_rn_noftz_f32_slowpath,(.L_x_179 - $__internal_2_$__cuda_sm3x_div_rn_noftz_f32_slowpath)
$__internal_2_$__cuda_sm3x_div_rn_noftz_f32_slowpath:
[----:B------:R-:W-:Y:S01]  /*0920*/  SHF.R.U32.HI R24, RZ, 0x17, R3 ;  /* 0x00000017ff187819 */ /* 0x000fe20000011603 */
[----:B------:R-:W-:Y:S01]  /*0930*/  BSSY.RECONVERGENT B4, `(.L_x_49) ;  /* 0x0000062000047945 */ /* 0x000fe20003800200 */
[----:B------:R-:W-:Y:S02]  /*0940*/  SHF.R.U32.HI R26, RZ, 0x17, R0 ;  /* 0x00000017ff1a7819 */ /* 0x000fe40000011600 */
[----:B------:R-:W-:Y:S02]  /*0950*/  LOP3.LUT R24, R24, 0xff, RZ, 0xc0, !PT ;  /* 0x000000ff18187812 */ /* 0x000fe400078ec0ff */
[----:B------:R-:W-:Y:S02]  /*0960*/  LOP3.LUT R26, R26, 0xff, RZ, 0xc0, !PT ;  /* 0x000000ff1a1a7812 */ /* 0x000fe400078ec0ff */
[----:B------:R-:W-:-:S03]  /*0970*/  IADD3 R25, PT, PT, R24, -0x1, RZ ;  /* 0xffffffff18197810 */ /* 0x000fc60007ffe0ff */
[----:B------:R-:W-:Y:S01]  /*0980*/  VIADD R27, R26, 0xffffffff ;  /* 0xffffffff1a1b7836 */ /* 0x000fe20000000000 */
[----:B------:R-:W-:-:S04]  /*0990*/  ISETP.GT.U32.AND P0, PT, R25, 0xfd, PT ;  /* 0x000000fd1900780c */ /* 0x000fc80003f04070 */
[----:B------:R-:W-:-:S13]  /*09a0*/  ISETP.GT.U32.OR P0, PT, R27, 0xfd, P0 ;  /* 0x000000fd1b00780c */ /* 0x000fda0000704470 */
[----:B------:R-:W-:Y:S01]  /*09b0*/  @!P0 MOV R22, RZ ;  /* 0x000000ff00168202 */ /* 0x000fe20000000f00 */
[----:B------:R-:W-:Y:S06]  /*09c0*/  @!P0 BRA `(.L_x_50) ;  /* 0x00000000005c8947 */ /* 0x000fec0003800000 */
[----:B------:R-:W-:Y:S02]  /*09d0*/  FSETP.GTU.FTZ.AND P0, PT, |R0|, +INF , PT ;  /* 0x7f8000000000780b */ /* 0x000fe40003f1c200 */
[----:B------:R-:W-:-:S04]  /*09e0*/  FSETP.GTU.FTZ.AND P1, PT, |R3|, +INF , PT ;  /* 0x7f8000000300780b */ /* 0x000fc80003f3c200 */
[----:B------:R-:W-:-:S13]  /*09f0*/  PLOP3.LUT P0, PT, P0, P1, PT, 0xf8, 0x8f ;  /* 0x00000000008f781c */ /* 0x000fda0000703f70 */
[----:B------:R-:W-:Y:S05]  /*0a00*/  @P0 BRA `(.L_x_51) ;  /* 0x00000004004c0947 */ /* 0x000fea0003800000 */
[----:B------:R-:W-:-:S13]  /*0a10*/  LOP3.LUT P0, RZ, R3, 0x7fffffff, R0, 0xc8, !PT ;  /* 0x7fffffff03ff7812 */ /* 0x000fda000780c800 */
[----:B------:R-:W-:Y:S05]  /*0a20*/  @!P0 BRA `(.L_x_52) ;  /* 0x00000004003c8947 */ /* 0x000fea0003800000 */
[C---:B------:R-:W-:Y:S02]  /*0a30*/  FSETP.NEU.FTZ.AND P2, PT, |R0|.reuse, +INF , PT ;  /* 0x7f8000000000780b */ /* 0x040fe40003f5d200 */
[----:B------:R-:W-:Y:S02]  /*0a40*/  FSETP.NEU.FTZ.AND P1, PT, |R3|, +INF , PT ;  /* 0x7f8000000300780b */ /* 0x000fe40003f3d200 */
[----:B------:R-:W-:-:S11]  /*0a50*/  FSETP.NEU.FTZ.AND P0, PT, |R0|, +INF , PT ;  /* 0x7f8000000000780b */ /* 0x000fd60003f1d200 */
[----:B------:R-:W-:Y:S05]  /*0a60*/  @!P1 BRA !P2, `(.L_x_52) ;  /* 0x00000004002c9947 */ /* 0x000fea0005000000 */
[----:B------:R-:W-:-:S04]  /*0a70*/  LOP3.LUT P2, RZ, R0, 0x7fffffff, RZ, 0xc0, !PT ;  /* 0x7fffffff00ff7812 */ /* 0x000fc8000784c0ff */
[----:B------:R-:W-:-:S13]  /*0a80*/  PLOP3.LUT P1, PT, P1, P2, PT, 0x2f, 0xf2 ;  /* 0x0000000000f2781c */ /* 0x000fda0000f24577 */
[----:B------:R-:W-:Y:S05]  /*0a90*/  @P1 BRA `(.L_x_53) ;  /* 0x0000000400181947 */ /* 0x000fea0003800000 */
[----:B------:R-:W-:-:S04]  /*0aa0*/  LOP3.LUT P1, RZ, R3, 0x7fffffff, RZ, 0xc0, !PT ;  /* 0x7fffffff03ff7812 */ /* 0x000fc8000782c0ff */
[----:B------:R-:W-:-:S13]  /*0ab0*/  PLOP3.LUT P0, PT, P0, P1, PT, 0x2f, 0xf2 ;  /* 0x0000000000f2781c */ /* 0x000fda0000702577 */
[----:B------:R-:W-:Y:S05]  /*0ac0*/  @P0 BRA `(.L_x_54) ;  /* 0x0000000400000947 */ /* 0x000fea0003800000 */
[----:B------:R-:W-:Y:S02]  /*0ad0*/  ISETP.GE.AND P0, PT, R27, RZ, PT ;  /* 0x000000ff1b00720c */ /* 0x000fe40003f06270 */
[----:B------:R-:W-:-:S11]  /*0ae0*/  ISETP.GE.AND P1, PT, R25, RZ, PT ;  /* 0x000000ff1900720c */ /* 0x000fd60003f26270 */
[----:B------:R-:W-:Y:S01]  /*0af0*/  @P0 IMAD.MOV.U32 R22, RZ, RZ, RZ ;  /* 0x000000ffff160224 */ /* 0x000fe200078e00ff */
[----:B------:R-:W-:Y:S01]  /*0b00*/  @!P0 MOV R22, 0xffffffc0 ;  /* 0xffffffc000168802 */ /* 0x000fe20000000f00 */
[----:B------:R-:W-:Y:S01]  /*0b10*/  @!P0 FFMA R0, R0, 1.84467440737095516160e+19, RZ ;  /* 0x5f80000000008823 */ /* 0x000fe200000000ff */
[----:B------:R-:W-:-:S03]  /*0b20*/  @!P1 FFMA R3, R3, 1.84467440737095516160e+19, RZ ;  /* 0x5f80000003039823 */ /* 0x000fc600000000ff */
[----:B------:R-:W-:-:S07]  /*0b30*/  @!P1 VIADD R22, R22, 0x40 ;  /* 0x0000004016169836 */ /* 0x000fce0000000000 */
.L_x_50:
[----:B------:R-:W-:Y:S01]  /*0b40*/  LEA R28, R24, 0xc0800000, 0x17 ;  /* 0xc0800000181c7811 */ /* 0x000fe200078eb8ff */
[----:B------:R-:W-:Y:S01]  /*0b50*/  VIADD R27, R26, 0xffffff81 ;  /* 0xffffff811a1b7836 */ /* 0x000fe20000000000 */
[----:B------:R-:W-:Y:S02]  /*0b60*/  BSSY.RECONVERGENT B5, `(.L_x_55) ;  /* 0x0000035000057945 */ /* 0x000fe40003800200 */
[----:B------:R-:W-:Y:S01]  /*0b70*/  IADD3 R28, PT, PT, -R28, R3, RZ ;  /* 0x000000031c1c7210 */ /* 0x000fe20007ffe1ff */
[C---:B------:R-:W-:Y:S01]  /*0b80*/  IMAD R0, R27.reuse, -0x800000, R0 ;  /* 0xff8000001b007824 */ /* 0x040fe200078e0200 */
[----:B------:R-:W-:Y:S02]  /*0b90*/  IADD3 R27, PT, PT, R27, 0x7f, -R24 ;  /* 0x0000007f1b1b7810 */ /* 0x000fe40007ffe818 */
[----:B------:R-:W0:Y:S01]  /*0ba0*/  MUFU.RCP R3, R28 ;  /* 0x0000001c00037308 */ /* 0x000e220000001000 */
[----:B------:R-:W-:Y:S01]  /*0bb0*/  FADD.FTZ R25, -R28, -RZ ;  /* 0x800000ff1c197221 */ /* 0x000fe20000010100 */
[----:B------:R-:W-:-:S03]  /*0bc0*/  IADD3 R27, PT, PT, R27, R22, RZ ;  /* 0x000000161b1b7210 */ /* 0x000fc60007ffe0ff */
[----:B0-----:R-:W-:-:S04]  /*0bd0*/  FFMA R26, R3, R25, 1 ;  /* 0x3f800000031a7423 */ /* 0x001fc80000000019 */
[----:B------:R-:W-:-:S04]  /*0be0*/  FFMA R3, R3, R26, R3 ;  /* 0x0000001a03037223 */ /* 0x000fc80000000003 */
[----:B------:R-:W-:-:S04]  /*0bf0*/  FFMA R24, R0, R3, RZ ;  /* 0x0000000300187223 */ /* 0x000fc800000000ff */
[----:B------:R-:W-:-:S04]  /*0c00*/  FFMA R26, R25, R24, R0 ;  /* 0x00000018191a7223 */ /* 0x000fc80000000000 */
[----:B------:R-:W-:-:S04]  /*0c10*/  FFMA R24, R3, R26, R24 ;  /* 0x0000001a03187223 */ /* 0x000fc80000000018 */
[----:B------:R-:W-:-:S04]  /*0c20*/  FFMA R25, R25, R24, R0 ;  /* 0x0000001819197223 */ /* 0x000fc80000000000 */
[----:B------:R-:W-:-:S05]  /*0c30*/  FFMA R0, R3, R25, R24 ;  /* 0x0000001903007223 */ /* 0x000fca0000000018 */
[----:B------:R-:W-:-:S04]  /*0c40*/  SHF.R.U32.HI R22, RZ, 0x17, R0 ;  /* 0x00000017ff167819 */ /* 0x000fc80000011600 */
[----:B------:R-:W-:-:S05]  /*0c50*/  LOP3.LUT R22, R22, 0xff, RZ, 0xc0, !PT ;  /* 0x000000ff16167812 */ /* 0x000fca00078ec0ff */
[----:B------:R-:W-:-:S05]  /*0c60*/  IMAD.IADD R22, R22, 0x1, R27 ;  /* 0x0000000116167824 */ /* 0x000fca00078e021b */
[----:B------:R-:W-:-:S04]  /*0c70*/  IADD3 R26, PT, PT, R22, -0x1, RZ ;  /* 0xffffffff161a7810 */ /* 0x000fc80007ffe0ff */
[----:B------:R-:W-:-:S13]  /*0c80*/  ISETP.GE.U32.AND P0, PT, R26, 0xfe, PT ;  /* 0x000000fe1a00780c */ /* 0x000fda0003f06070 */
[----:B------:R-:W-:Y:S05]  /*0c90*/  @!P0 BRA `(.L_x_56) ;  /* 0x0000000000808947 */ /* 0x000fea0003800000 */
[----:B------:R-:W-:-:S13]  /*0ca0*/  ISETP.GT.AND P0, PT, R22, 0xfe, PT ;  /* 0x000000fe1600780c */ /* 0x000fda0003f04270 */
[----:B------:R-:W-:Y:S05]  /*0cb0*/  @P0 BRA `(.L_x_57) ;  /* 0x00000000006c0947 */ /* 0x000fea0003800000 */
[----:B------:R-:W-:-:S13]  /*0cc0*/  ISETP.GE.AND P0, PT, R22, 0x1, PT ;  /* 0x000000011600780c */ /* 0x000fda0003f06270 */
[----:B------:R-:W-:Y:S05]  /*0cd0*/  @P0 BRA `(.L_x_58) ;  /* 0x0000000000740947 */ /* 0x000fea0003800000 */
[----:B------:R-:W-:Y:S02]  /*0ce0*/  ISETP.GE.AND P0, PT, R22, -0x18, PT ;  /* 0xffffffe81600780c */ /* 0x000fe40003f06270 */
[----:B------:R-:W-:-:S11]  /*0cf0*/  LOP3.LUT R0, R0, 0x80000000, RZ, 0xc0, !PT ;  /* 0x8000000000007812 */ /* 0x000fd600078ec0ff */
[----:B------:R-:W-:Y:S05]  /*0d00*/  @!P0 BRA `(.L_x_58) ;  /* 0x0000000000688947 */ /* 0x000fea0003800000 */
[CCC-:B------:R-:W-:Y:S01]  /*0d10*/  FFMA.RZ R27, R3.reuse, R25.reuse, R24.reuse ;  /* 0x00000019031b7223 */ /* 0x1c0fe2000000c018 */
[CCC-:B------:R-:W-:Y:S01]  /*0d20*/  FFMA.RP R26, R3.reuse, R25.reuse, R24.reuse ;  /* 0x00000019031a7223 */ /* 0x1c0fe20000008018 */
[----:B------:R-:W-:Y:S01]  /*0d30*/  FFMA.RM R3, R3, R25, R24 ;  /* 0x0000001903037223 */ /* 0x000fe20000004018 */
[C---:B------:R-:W-:Y:S01]  /*0d40*/  VIADD R24, R22.reuse, 0x20 ;  /* 0x0000002016187836 */ /* 0x040fe20000000000 */
[C---:B------:R-:W-:Y:S02]  /*0d50*/  ISETP.NE.AND P2, PT, R22.reuse, RZ, PT ;  /* 0x000000ff1600720c */ /* 0x040fe40003f45270 */
[----:B------:R-:W-:Y:S02]  /*0d60*/  LOP3.LUT R27, R27, 0x7fffff, RZ, 0xc0, !PT ;  /* 0x007fffff1b1b7812 */ /* 0x000fe400078ec0ff */
[----:B------:R-:W-:Y:S02]  /*0d70*/  ISETP.NE.AND P1, PT, R22, RZ, PT ;  /* 0x000000ff1600720c */ /* 0x000fe40003f25270 */
[----:B------:R-:W-:-:S02]  /*0d80*/  LOP3.LUT R27, R27, 0x800000, RZ, 0xfc, !PT ;  /* 0x008000001b1b7812 */ /* 0x000fc400078efcff */
[----:B------:R-:W-:Y:S02]  /*0d90*/  IADD3 R22, PT, PT, -R22, RZ, RZ ;  /* 0x000000ff16167210 */ /* 0x000fe40007ffe1ff */
[----:B------:R-:W-:Y:S02]  /*0da0*/  SHF.L.U32 R24, R27, R24, RZ ;  /* 0x000000181b187219 */ /* 0x000fe400000006ff */
[----:B------:R-:W-:Y:S02]  /*0db0*/  FSETP.NEU.FTZ.AND P0, PT, R26, R3, PT ;  /* 0x000000031a00720b */ /* 0x000fe40003f1d000 */
[----:B------:R-:W-:Y:S02]  /*0dc0*/  SEL R22, R22, RZ, P2 ;  /* 0x000000ff16167207 */ /* 0x000fe40001000000 */
[----:B------:R-:W-:Y:S02]  /*0dd0*/  ISETP.NE.AND P1, PT, R24, RZ, P1 ;  /* 0x000000ff1800720c */ /* 0x000fe40000f25270 */
[----:B------:R-:W-:-:S02]  /*0de0*/  SHF.R.U32.HI R22, RZ, R22, R27 ;  /* 0x00000016ff167219 */ /* 0x000fc4000001161b */
[----:B------:R-:W-:Y:S02]  /*0df0*/  PLOP3.LUT P0, PT, P0, P1, PT, 0xf8, 0x8f ;  /* 0x00000000008f781c */ /* 0x000fe40000703f70 */
[----:B------:R-:W-:Y:S02]  /*0e00*/  SHF.R.U32.HI R24, RZ, 0x1, R22 ;  /* 0x00000001ff187819 */ /* 0x000fe40000011616 */
[----:B------:R-:W-:-:S04]  /*0e10*/  SEL R3, RZ, 0x1, !P0 ;  /* 0x00000001ff037807 */ /* 0x000fc80004000000 */
[----:B------:R-:W-:-:S04]  /*0e20*/  LOP3.LUT R3, R3, 0x1, R24, 0xf8, !PT ;  /* 0x0000000103037812 */ /* 0x000fc800078ef818 */
[----:B------:R-:W-:-:S05]  /*0e30*/  LOP3.LUT R3, R3, R22, RZ, 0xc0, !PT ;  /* 0x0000001603037212 */ /* 0x000fca00078ec0ff */
[----:B------:R-:W-:-:S05]  /*0e40*/  IMAD.IADD R3, R24, 0x1, R3 ;  /* 0x0000000118037824 */ /* 0x000fca00078e0203 */
[----:B------:R-:W-:Y:S01]  /*0e50*/  LOP3.LUT R0, R3, R0, RZ, 0xfc, !PT ;  /* 0x0000000003007212 */ /* 0x000fe200078efcff */
[----:B------:R-:W-:Y:S06]  /*0e60*/  BRA `(.L_x_58) ;  /* 0x0000000000107947 */ /* 0x000fec0003800000 */
.L_x_57:
[----:B------:R-:W-:-:S04]  /*0e70*/  LOP3.LUT R0, R0, 0x80000000, RZ, 0xc0, !PT ;  /* 0x8000000000007812 */ /* 0x000fc800078ec0ff */
[----:B------:R-:W-:Y:S01]  /*0e80*/  LOP3.LUT R0, R0, 0x7f800000, RZ, 0xfc, !PT ;  /* 0x7f80000000007812 */ /* 0x000fe200078efcff */
[----:B------:R-:W-:Y:S06]  /*0e90*/  BRA `(.L_x_58) ;  /* 0x0000000000047947 */ /* 0x000fec0003800000 */
.L_x_56:
[----:B------:R-:W-:-:S07]  /*0ea0*/  LEA R0, R27, R0, 0x17 ;  /* 0x000000001b007211 */ /* 0x000fce00078eb8ff */
.L_x_58:
[----:B------:R-:W-:Y:S05]  /*0eb0*/  BSYNC.RECONVERGENT B5 ;  /* 0x0000000000057941 */ /* 0x000fea0003800200 */
.L_x_55:
[----:B------:R-:W-:Y:S05]  /*0ec0*/  BRA `(.L_x_59) ;  /* 0x0000000000207947 */ /* 0x000fea0003800000 */
.L_x_54:
[----:B------:R-:W-:-:S04]  /*0ed0*/  LOP3.LUT R0, R3, 0x80000000, R0, 0x48, !PT ;  /* 0x8000000003007812 */ /* 0x000fc800078e4800 */
[----:B------:R-:W-:Y:S01]  /*0ee0*/  LOP3.LUT R0, R0, 0x7f800000, RZ, 0xfc, !PT ;  /* 0x7f80000000007812 */ /* 0x000fe200078efcff */
[----:B------:R-:W-:Y:S06]  /*0ef0*/  BRA `(.L_x_59) ;  /* 0x0000000000147947 */ /* 0x000fec0003800000 */
.L_x_53:
[----:B------:R-:W-:Y:S01]  /*0f00*/  LOP3.LUT R0, R3, 0x80000000, R0, 0x48, !PT ;  /* 0x8000000003007812 */ /* 0x000fe200078e4800 */
[----:B------:R-:W-:Y:S06]  /*0f10*/  BRA `(.L_x_59) ;  /* 0x00000000000c7947 */ /* 0x000fec0003800000 */
.L_x_52:
[----:B------:R-:W0:Y:S01]  /*0f20*/  MUFU.RSQ R0, -QNAN ;  /* 0xffc0000000007908 */ /* 0x000e220000001400 */
[----:B------:R-:W-:Y:S05]  /*0f30*/  BRA `(.L_x_59) ;  /* 0x0000000000047947 */ /* 0x000fea0003800000 */
.L_x_51:
[----:B------:R-:W-:-:S07]  /*0f40*/  FADD.FTZ R0, R0, R3 ;  /* 0x0000000300007221 */ /* 0x000fce0000010000 */
.L_x_59:
[----:B------:R-:W-:Y:S05]  /*0f50*/  BSYNC.RECONVERGENT B4 ;  /* 0x0000000000047941 */ /* 0x000fea0003800200 */
.L_x_49:
[----:B------:R-:W-:-:S04]  /*0f60*/  IMAD.MOV.U32 R3, RZ, RZ, 0x0 ;  /* 0x00000000ff037424 */ /* 0x000fc800078e00ff */
[----:B0-----:R-:W-:Y:S05]  /*0f70*/  RET.REL.NODEC R2 `(_Z22block_selection_kernelPK3RayPK9BlockInfoPiS5_ii) ;  /* 0xfffffff002207950 */ /* 0x001fea0003c3ffff */
.L_x_60:
        /* <DEDUP_REMOVED lines=16> */
.L_x_179:


//--------------------- .text._Z23block_visibility_kernelPK6float3PK9BlockInfoPfiif --------------------------
	.section	.text._Z23block_visibility_kernelPK6float3PK9BlockInfoPfiif,"ax",@progbits
	.align	128
        .global         _Z23block_visibility_kernelPK6float3PK9BlockInfoPfiif
        .type           _Z23block_visibility_kernelPK6float3PK9BlockInfoPfiif,@function
        .size           _Z23block_visibility_kernelPK6float3PK9BlockInfoPfiif,(.L_x_182 - _Z23block_visibility_kernelPK6float3PK9BlockInfoPfiif)
        .other          _Z23block_visibility_kernelPK6float3PK9BlockInfoPfiif,@"STO_CUDA_ENTRY STV_DEFAULT"
_Z23block_visibility_kernelPK6float3PK9BlockInfoPfiif:
.text._Z23block_visibility_kernelPK6float3PK9BlockInfoPfiif:
        /* <DEDUP_REMOVED lines=11> */
[----:B0-----:R-:W-:-:S05]  /*00b0*/  IMAD.WIDE R8, R2, 0x18, R8 ;  /* 0x0000001802087825 */ /* 0x001fca00078e0208 */
[----:B-1----:R-:W3:Y:S02]  /*00c0*/  LDG.E R0, desc[UR6][R8.64+0x10] ;  /* 0x0000100608007981 */ /* 0x002ee4000c1e1900 */
[----:B---3--:R-:W-:-:S13]  /*00d0*/  ISETP.NE.AND P0, PT, R0, RZ, PT ;  /* 0x000000ff0000720c */ /* 0x008fda0003f05270 */
[----:B--2---:R-:W-:Y:S05]  /*00e0*/  @!P0 BRA `(.L_x_61) ;  /* 0x0000002800c48947 */ /* 0x004fea0003800000 */
[----:B------:R-:W0:Y:S01]  /*00f0*/  LDC R0, c[0x0][0x398] ;  /* 0x0000e600ff007b82 */ /* 0x000e220000000800 */
[----:B------:R-:W-:Y:S01]  /*0100*/  HFMA2 R7, -RZ, RZ, 0, 0 ;  /* 0x00000000ff077431 */ /* 0x000fe200000001ff */
[----:B0-----:R-:W-:-:S13]  /*0110*/  ISETP.GE.AND P0, PT, R0, 0x1, PT ;  /* 0x000000010000780c */ /* 0x001fda0003f06270 */
[----:B------:R-:W-:Y:S05]  /*0120*/  @!P0 BRA `(.L_x_62) ;  /* 0x0000002800688947 */ /* 0x000fea0003800000 */
[----:B------:R0:W5:Y:S04]  /*0130*/  LDG.E R3, desc[UR6][R8.64] ;  /* 0x0000000608037981 */ /* 0x000168000c1e1900 */
[----:B------:R0:W5:Y:S04]  /*0140*/  LDG.E R4, desc[UR6][R8.64+0x4] ;  /* 0x0000040608047981 */ /* 0x000168000c1e1900 */
[----:B------:R0:W5:Y:S01]  /*0150*/  LDG.E R5, desc[UR6][R8.64+0x8] ;  /* 0x0000080608057981 */ /* 0x000162000c1e1900 */
[----:B------:R-:W-:Y:S02]  /*0160*/  ISETP.GE.U32.AND P0, PT, R0, 0x8, PT ;  /* 0x000000080000780c */ /* 0x000fe40003f06070 */
[----:B------:R-:W-:-:S02]  /*0170*/  CS2R R6, SRZ ;  /* 0x0000000000067805 */ /* 0x000fc4000001ff00 */
[----:B------:R-:W-:-:S09]  /*0180*/  LOP3.LUT R17, R0, 0x7, RZ, 0xc0, !PT ;  /* 0x0000000700117812 */ /* 0x000fd200078ec0ff */
[----:B0-----:R-:W-:Y:S05]  /*0190*/  @!P0 BRA `(.L_x_63) ;  /* 0x0000001400548947 */ /* 0x001fea0003800000 */
[----:B------:R-:W0:Y:S01]  /*01a0*/  LDCU.64 UR4, c[0x0][0x380] ;  /* 0x00007000ff0477ac */ /* 0x000e220008000a00 */
[----:B------:R-:W-:Y:S02]  /*01b0*/  LOP3.LUT R6, R0, 0x7ffffff8, RZ, 0xc0, !PT ;  /* 0x7ffffff800067812 */ /* 0x000fe400078ec0ff */
[----:B------:R-:W-:Y:S02]  /*01c0*/  MOV R7, RZ ;  /* 0x000000ff00077202 */ /* 0x000fe40000000f00 */
[----:B------:R-:W-:Y:S01]  /*01d0*/  IADD3 R18, PT, PT, -R6, RZ, RZ ;  /* 0x000000ff06127210 */ /* 0x000fe20007ffe1ff */
[----:B0-----:R-:W-:-:S04]  /*01e0*/  UIADD3 UR4, UP0, UPT, UR4, 0x30, URZ ;  /* 0x0000003004047890 */ /* 0x001fc8000ff1e0ff */
[----:B------:R-:W-:Y:S02]  /*01f0*/  UIADD3.X UR5, UPT, UPT, URZ, UR5, URZ, UP0, !UPT ;  /* 0x00000005ff057290 */ /* 0x000fe400087fe4ff */
[----:B------:R-:W-:-:S04]  /*0200*/  MOV R8, UR4 ;  /* 0x0000000400087c02 */ /* 0x000fc80008000f00 */
[----:B------:R-:W-:-:S07]  /*0210*/  MOV R9, UR5 ;  /* 0x0000000500097c02 */ /* 0x000fce0008000f00 */
.L_x_112:
[----:B------:R-:W2:Y:S04]  /*0220*/  LDG.E R11, desc[UR6][R8.64+-0x2c] ;  /* 0xffffd406080b7981 */ /* 0x000ea8000c1e1900 */
[----:B------:R-:W3:Y:S04]  /*0230*/  LDG.E R0, desc[UR6][R8.64+-0x30] ;  /* 0xffffd00608007981 */ /* 0x000ee8000c1e1900 */
[----:B------:R-:W4:Y:S01]  /*0240*/  LDG.E R10, desc[UR6][R8.64+-0x28] ;  /* 0xffffd806080a7981 */ /* 0x000f22000c1e1900 */
[----:B------:R-:W-:Y:S01]  /*0250*/  IADD3 R18, PT, PT, R18, 0x8, RZ ;  /* 0x0000000812127810 */ /* 0x000fe20007ffe0ff */
[----:B------:R-:W-:Y:S03]  /*0260*/  BSSY.RECONVERGENT B0, `(.L_x_64) ;  /* 0x0000014000007945 */ /* 0x000fe60003800200 */
[----:B------:R-:W-:Y:S01]  /*0270*/  ISETP.NE.AND P3, PT, R18, RZ, PT ;  /* 0x000000ff1200720c */ /* 0x000fe20003f65270 */
[----:B--2--5:R-:W-:Y:S01]  /*0280*/  FADD R11, R4, -R11 ;  /* 0x8000000b040b7221 */ /* 0x024fe20000000000 */
[----:B---3--:R-:W-:-:S03]  /*0290*/  FADD R0, R3, -R0 ;  /* 0x8000000003007221 */ /* 0x008fc60000000000 */
[----:B------:R-:W-:Y:S01]  /*02a0*/  FMUL R11, R11, R11 ;  /* 0x0000000b0b0b7220 */ /* 0x000fe20000400000 */
[----:B----4-:R-:W-:-:S03]  /*02b0*/  FADD R10, R5, -R10 ;  /* 0x8000000a050a7221 */ /* 0x010fc60000000000 */
[----:B------:R-:W-:-:S04]  /*02c0*/  FFMA R11, R0, R0, R11 ;  /* 0x00000000000b7223 */ /* 0x000fc8000000000b */
[----:B------:R-:W-:-:S04]  /*02d0*/  FFMA R12, R10, R10, R11 ;  /* 0x0000000a0a0c7223 */ /* 0x000fc8000000000b */
[----:B------:R0:W1:Y:S01]  /*02e0*/  MUFU.RSQ R11, R12 ;  /* 0x0000000c000b7308 */ /* 0x0000620000001400 */
[----:B------:R-:W-:-:S04]  /*02f0*/  IADD3 R0, PT, PT, R12, -0xd000000, RZ ;  /* 0xf30000000c007810 */ /* 0x000fc80007ffe0ff */
[----:B------:R-:W-:-:S13]  /*0300*/  ISETP.GT.U32.AND P0, PT, R0, 0x727fffff, PT ;  /* 0x727fffff0000780c */ /* 0x000fda0003f04070 */
[----:B01----:R-:W-:Y:S05]  /*0310*/  @!P0 BRA `(.L_x_65) ;  /* 0x0000000000108947 */ /* 0x003fea0003800000 */
[----:B------:R-:W-:Y:S01]  /*0320*/  IMAD.MOV.U32 R0, RZ, RZ, R12 ;  /* 0x000000ffff007224 */ /* 0x000fe200078e000c */
[----:B------:R-:W-:-:S07]  /*0330*/  MOV R10, 0x350 ;  /* 0x00000350000a7802 */ /* 0x000fce0000000f00 */
[----:B------:R-:W-:Y:S05]  /*0340*/  CALL.REL.NOINC `($__internal_4_$__cuda_sm20_sqrt_rn_f32_slowpath) ;  /* 0x0000002c000c7944 */ /* 0x000fea0003c00000 */
[----:B------:R-:W-:Y:S05]  /*0350*/  BRA `(.L_x_66) ;  /* 0x0000000000107947 */ /* 0x000fea0003800000 */
.L_x_65:
[----:B------:R-:W-:Y:S01]  /*0360*/  FMUL.FTZ R13, R12, R11 ;  /* 0x0000000b0c0d7220 */ /* 0x000fe20000410000 */
[----:B------:R-:W-:-:S03]  /*0370*/  FMUL.FTZ R10, R11, 0.5 ;  /* 0x3f0000000b0a7820 */ /* 0x000fc60000410000 */
[----:B------:R-:W-:-:S04]  /*0380*/  FFMA R0, -R13, R13, R12 ;  /* 0x0000000d0d007223 */ /* 0x000fc8000000010c */
[----:B------:R-:W-:-:S07]  /*0390*/  FFMA R13, R0, R10, R13 ;  /* 0x0000000a000d7223 */ /* 0x000fce000000000d */
.L_x_66:
[----:B------:R-:W-:Y:S05]  /*03a0*/  BSYNC.RECONVERGENT B0 ;  /* 0x0000000000007941 */ /* 0x000fea0003800200 */
.L_x_64:
[----:B------:R-:W-:Y:S01]  /*03b0*/  HFMA2 R0, -RZ, RZ, 1.44921875, -19.203125 ;  /* 0x3dcccccdff007431 */ /* 0x000fe200000001ff */
[----:B------:R-:W-:Y:S04]  /*03c0*/  BSSY.RECONVERGENT B1, `(.L_x_67) ;  /* 0x000000e000017945 */ /* 0x000fe80003800200 */
[----:B------:R-:W-:-:S05]  /*03d0*/  FFMA R10, R13, R0, 1 ;  /* 0x3f8000000d0a7423 */ /* 0x000fca0000000000 */
[----:B------:R-:W-:-:S04]  /*03e0*/  IADD3 R0, PT, PT, R10, 0x1800000, RZ ;  /* 0x018000000a007810 */ /* 0x000fc80007ffe0ff */
[----:B------:R-:W-:-:S04]  /*03f0*/  LOP3.LUT R0, R0, 0x7f800000, RZ, 0xc0, !PT ;  /* 0x7f80000000007812 */ /* 0x000fc800078ec0ff */
[----:B------:R-:W-:-:S13]  /*0400*/  ISETP.GT.U32.AND P0, PT, R0, 0x1ffffff, PT ;  /* 0x01ffffff0000780c */ /* 0x000fda0003f04070 */
[----:B------:R-:W-:Y:S05]  /*0410*/  @P0 BRA `(.L_x_68) ;  /* 0x0000000000100947 */ /* 0x000fea0003800000 */
[----:B------:R-:W-:Y:S02]  /*0420*/  MOV R0, R10 ;  /* 0x0000000a00007202 */ /* 0x000fe40000000f00 */
[----:B------:R-:W-:-:S07]  /*0430*/  MOV R10, 0x450 ;  /* 0x00000450000a7802 */ /* 0x000fce0000000f00 */
[----:B------:R-:W-:Y:S05]  /*0440*/  CALL.REL.NOINC `($__internal_3_$__cuda_sm20_rcp_rn_f32_slowpath) ;  /* 0x0000002400fc7944 */ /* 0x000fea0003c00000 */
[----:B------:R-:W-:Y:S05]  /*0450*/  BRA `(.L_x_69) ;  /* 0x0000000000107947 */ /* 0x000fea0003800000 */
.L_x_68:
[----:B------:R-:W0:Y:S02]  /*0460*/  MUFU.RCP R13, R10 ;  /* 0x0000000a000d7308 */ /* 0x000e240000001000 */
[----:B0-----:R-:W-:-:S04]  /*0470*/  FFMA R0, R10, R13, -1 ;  /* 0xbf8000000a007423 */ /* 0x001fc8000000000d */
[----:B------:R-:W-:-:S04]  /*0480*/  FADD.FTZ R0, -R0, -RZ ;  /* 0x800000ff00007221 */ /* 0x000fc80000010100 */
[----:B------:R-:W-:-:S07]  /*0490*/  FFMA R13, R13, R0, R13 ;  /* 0x000000000d0d7223 */ /* 0x000fce000000000d */
.L_x_69:
[----:B------:R-:W-:Y:S05]  /*04a0*/  BSYNC.RECONVERGENT B1 ;  /* 0x0000000000017941 */ /* 0x000fea0003800200 */
.L_x_67:
[----:B------:R-:W2:Y:S04]  /*04b0*/  LDG.E R11, desc[UR6][R8.64+-0x20] ;  /* 0xffffe006080b7981 */ /* 0x000ea8000c1e1900 */
[----:B------:R-:W3:Y:S04]  /*04c0*/  LDG.E R0, desc[UR6][R8.64+-0x24] ;  /* 0xffffdc0608007981 */ /* 0x000ee8000c1e1900 */
[----:B------:R-:W4:Y:S01]  /*04d0*/  LDG.E R10, desc[UR6][R8.64+-0x1c] ;  /* 0xffffe406080a7981 */ /* 0x000f22000c1e1900 */
[----:B------:R-:W-:Y:S01]  /*04e0*/  FSETP.GT.AND P0, PT, R13, UR8, PT ;  /* 0x000000080d007c0b */ /* 0x000fe2000bf04000 */
[----:B------:R-:W-:-:S12]  /*04f0*/  BSSY.RECONVERGENT B0, `(.L_x_70) ;  /* 0x0000014000007945 */ /* 0x000fd80003800200 */
[----:B------:R-:W-:Y:S01]  /*0500*/  @P0 FADD R7, R13, R7 ;  /* 0x000000070d070221 */ /* 0x000fe20000000000 */
[----:B--2---:R-:W-:Y:S01]  /*0510*/  FADD R11, R4, -R11 ;  /* 0x8000000b040b7221 */ /* 0x004fe20000000000 */
        /* <DEDUP_REMOVED lines=9> */
[----:B------:R-:W-:Y:S02]  /*05b0*/  MOV R0, R12 ;  /* 0x0000000c00007202 */ /* 0x000fe40000000f00 */
[----:B------:R-:W-:-:S07]  /*05c0*/  MOV R10, 0x5e0 ;  /* 0x000005e0000a7802 */ /* 0x000fce0000000f00 */
[----:B------:R-:W-:Y:S05]  /*05d0*/  CALL.REL.NOINC `($__internal_4_$__cuda_sm20_sqrt_rn_f32_slowpath) ;  /* 0x0000002800687944 */ /* 0x000fea0003c00000 */
[----:B------:R-:W-:Y:S05]  /*05e0*/  BRA `(.L_x_72) ;  /* 0x0000000000107947 */ /* 0x000fea0003800000 */
.L_x_71:
[----:B------:R-:W-:Y:S01]  /*05f0*/  FMUL.FTZ R13, R12, R11 ;  /* 0x0000000b0c0d7220 */ /* 0x000fe20000410000 */
[----:B------:R-:W-:-:S03]  /*0600*/  FMUL.FTZ R10, R11, 0.5 ;  /* 0x3f0000000b0a7820 */ /* 0x000fc60000410000 */
[----:B------:R-:W-:-:S04]  /*0610*/  FFMA R0, -R13, R13, R12 ;  /* 0x0000000d0d007223 */ /* 0x000fc8000000010c */
[----:B------:R-:W-:-:S07]  /*0620*/  FFMA R13, R0, R10, R13 ;  /* 0x0000000a000d7223 */ /* 0x000fce000000000d */
.L_x_72:
[----:B------:R-:W-:Y:S05]  /*0630*/  BSYNC.RECONVERGENT B0 ;  /* 0x0000000000007941 */ /* 0x000fea0003800200 */
.L_x_70:
[----:B------:R-:W-:Y:S01]  /*0640*/  HFMA2 R10, -RZ, RZ, 1.44921875, -19.203125 ;  /* 0x3dcccccdff0a7431 */ /* 0x000fe200000001ff */
[----:B------:R-:W-:Y:S04]  /*0650*/  BSSY.RECONVERGENT B1, `(.L_x_73) ;  /* 0x000000e000017945 */ /* 0x000fe80003800200 */
[----:B------:R-:W-:-:S04]  /*0660*/  FFMA R10, R13, R10, 1 ;  /* 0x3f8000000d0a7423 */ /* 0x000fc8000000000a */
[----:B------:R-:W-:-:S05]  /*0670*/  VIADD R0, R10, 0x1800000 ;  /* 0x018000000a007836 */ /* 0x000fca0000000000 */
[----:B------:R-:W-:-:S04]  /*0680*/  LOP3.LUT R0, R0, 0x7f800000, RZ, 0xc0, !PT ;  /* 0x7f80000000007812 */ /* 0x000fc800078ec0ff */
[----:B------:R-:W-:-:S13]  /*0690*/  ISETP.GT.U32.AND P0, PT, R0, 0x1ffffff, PT ;  /* 0x01ffffff0000780c */ /* 0x000fda0003f04070 */
[----:B------:R-:W-:Y:S05]  /*06a0*/  @P0 BRA `(.L_x_74) ;  /* 0x0000000000100947 */ /* 0x000fea0003800000 */
[----:B------:R-:W-:Y:S02]  /*06b0*/  MOV R0, R10 ;  /* 0x0000000a00007202 */ /* 0x000fe40000000f00 */
[----:B------:R-:W-:-:S07]  /*06c0*/  MOV R10, 0x6e0 ;  /* 0x000006e0000a7802 */ /* 0x000fce0000000f00 */
[----:B------:R-:W-:Y:S05]  /*06d0*/  CALL.REL.NOINC `($__internal_3_$__cuda_sm20_rcp_rn_f32_slowpath) ;  /* 0x0000002400587944 */ /* 0x000fea0003c00000 */
[----:B------:R-:W-:Y:S05]  /*06e0*/  BRA `(.L_x_75) ;  /* 0x0000000000107947 */ /* 0x000fea0003800000 */
.L_x_74:
[----:B------:R-:W0:Y:S02]  /*06f0*/  MUFU.RCP R13, R10 ;  /* 0x0000000a000d7308 */ /* 0x000e240000001000 */
[----:B0-----:R-:W-:-:S04]  /*0700*/  FFMA R0, R10, R13, -1 ;  /* 0xbf8000000a007423 */ /* 0x001fc8000000000d */
[----:B------:R-:W-:-:S04]  /*0710*/  FADD.FTZ R0, -R0, -RZ ;  /* 0x800000ff00007221 */ /* 0x000fc80000010100 */
[----:B------:R-:W-:-:S07]  /*0720*/  FFMA R13, R13, R0, R13 ;  /* 0x000000000d0d7223 */ /* 0x000fce000000000d */
.L_x_75:
[----:B------:R-:W-:Y:S05]  /*0730*/  BSYNC.RECONVERGENT B1 ;  /* 0x0000000000017941 */ /* 0x000fea0003800200 */
.L_x_73:
        /* <DEDUP_REMOVED lines=20> */
.L_x_77:
[----:B------:R-:W-:Y:S01]  /*0880*/  FMUL.FTZ R13, R12, R11 ;  /* 0x0000000b0c0d7220 */ /* 0x000fe20000410000 */
[----:B------:R-:W-:-:S03]  /*0890*/  FMUL.FTZ R10, R11, 0.5 ;  /* 0x3f0000000b0a7820 */ /* 0x000fc60000410000 */
[----:B------:R-:W-:-:S04]  /*08a0*/  FFMA R0, -R13, R13, R12 ;  /* 0x0000000d0d007223 */ /* 0x000fc8000000010c */
[----:B------:R-:W-:-:S07]  /*08b0*/  FFMA R13, R0, R10, R13 ;  /* 0x0000000a000d7223 */ /* 0x000fce000000000d */
.L_x_78:
[----:B------:R-:W-:Y:S05]  /*08c0*/  BSYNC.RECONVERGENT B0 ;  /* 0x0000000000007941 */ /* 0x000fea0003800200 */
.L_x_76:
        /* <DEDUP_REMOVED lines=11> */
.L_x_80:
[----:B------:R-:W0:Y:S02]  /*0980*/  MUFU.RCP R13, R10 ;  /* 0x0000000a000d7308 */ /* 0x000e240000001000 */
[----:B0-----:R-:W-:-:S04]  /*0990*/  FFMA R0, R10, R13, -1 ;  /* 0xbf8000000a007423 */ /* 0x001fc8000000000d */
[----:B------:R-:W-:-:S04]  /*09a0*/  FADD.FTZ R0, -R0, -RZ ;  /* 0x800000ff00007221 */ /* 0x000fc80000010100 */
[----:B------:R-:W-:-:S07]  /*09b0*/  FFMA R13, R13, R0, R13 ;  /* 0x000000000d0d7223 */ /* 0x000fce000000000d */
.L_x_81:
[----:B------:R-:W-:Y:S05]  /*09c0*/  BSYNC.RECONVERGENT B1 ;  /* 0x0000000000017941 */ /* 0x000fea0003800200 */
.L_x_79:
        /* <DEDUP_REMOVED lines=12> */
[----:B------:R-:W-:Y:S01]  /*0a90*/  VIADD R0, R12, 0xf3000000 ;  /* 0xf30000000c007836 */ /* 0x000fe20000000000 */
[----:B------:R0:W1:Y:S04]  /*0aa0*/  MUFU.RSQ R11, R12 ;  /* 0x0000000c000b7308 */ /* 0x0000680000001400 */
[----:B------:R-:W-:-:S13]  /*0ab0*/  ISETP.GT.U32.AND P1, PT, R0, 0x727fffff, PT ;  /* 0x727fffff0000780c */ /* 0x000fda0003f24070 */
[----:B01----:R-:W-:Y:S05]  /*0ac0*/  @!P1 BRA `(.L_x_83) ;  /* 0x0000000000109947 */ /* 0x003fea0003800000 */
[----:B------:R-:W-:Y:S02]  /*0ad0*/  MOV R0, R12 ;  /* 0x0000000c00007202 */ /* 0x000fe40000000f00 */
[----:B------:R-:W-:-:S07]  /*0ae0*/  MOV R10, 0xb00 ;  /* 0x00000b00000a7802 */ /* 0x000fce0000000f00 */
[----:B------:R-:W-:Y:S05]  /*0af0*/  CALL.REL.NOINC `($__internal_4_$__cuda_sm20_sqrt_rn_f32_slowpath) ;  /* 0x0000002400207944 */ /* 0x000fea0003c00000 */
[----:B------:R-:W-:Y:S05]  /*0b00*/  BRA `(.L_x_84) ;  /* 0x0000000000107947 */ /* 0x000fea0003800000 */
.L_x_83:
[----:B------:R-:W-:Y:S01]  /*0b10*/  FMUL.FTZ R13, R12, R11 ;  /* 0x0000000b0c0d7220 */ /* 0x000fe20000410000 */
[----:B------:R-:W-:-:S03]  /*0b20*/  FMUL.FTZ R10, R11, 0.5 ;  /* 0x3f0000000b0a7820 */ /* 0x000fc60000410000 */
[----:B------:R-:W-:-:S04]  /*0b30*/  FFMA R0, -R13, R13, R12 ;  /* 0x0000000d0d007223 */ /* 0x000fc8000000010c */
[----:B------:R-:W-:-:S07]  /*0b40*/  FFMA R13, R0, R10, R13 ;  /* 0x0000000a000d7223 */ /* 0x000fce000000000d */
.L_x_84:
[----:B------:R-:W-:Y:S05]  /*0b50*/  BSYNC.RECONVERGENT B0 ;  /* 0x0000000000007941 */ /* 0x000fea0003800200 */
.L_x_82:
        /* <DEDUP_REMOVED lines=11> */
.L_x_86:
[----:B------:R-:W0:Y:S02]  /*0c10*/  MUFU.RCP R13, R10 ;  /* 0x0000000a000d7308 */ /* 0x000e240000001000 */
[----:B0-----:R-:W-:-:S04]  /*0c20*/  FFMA R0, R10, R13, -1 ;  /* 0xbf8000000a007423 */ /* 0x001fc8000000000d */
[----:B------:R-:W-:-:S04]  /*0c30*/  FADD.FTZ R0, -R0, -RZ ;  /* 0x800000ff00007221 */ /* 0x000fc80000010100 */
[----:B------:R-:W-:-:S07]  /*0c40*/  FFMA R13, R13, R0, R13 ;  /* 0x000000000d0d7223 */ /* 0x000fce000000000d */
.L_x_87:
[----:B------:R-:W-:Y:S05]  /*0c50*/  BSYNC.RECONVERGENT B1 ;  /* 0x0000000000017941 */ /* 0x000fea0003800200 */
.L_x_85:
        /* <DEDUP_REMOVED lines=20> */
.L_x_89:
[----:B------:R-:W-:Y:S01]  /*0da0*/  FMUL.FTZ R13, R12, R11 ;  /* 0x0000000b0c0d7220 */ /* 0x000fe20000410000 */
[----:B------:R-:W-:-:S03]  /*0db0*/  FMUL.FTZ R10, R11, 0.5 ;  /* 0x3f0000000b0a7820 */ /* 0x000fc60000410000 */
[----:B------:R-:W-:-:S04]  /*0dc0*/  FFMA R0, -R13, R13, R12 ;  /* 0x0000000d0d007223 */ /* 0x000fc8000000010c */
[----:B------:R-:W-:-:S07]  /*0dd0*/  FFMA R13, R0, R10, R13 ;  /* 0x0000000a000d7223 */ /* 0x000fce000000000d */
.L_x_90:
[----:B------:R-:W-:Y:S05]  /*0de0*/  BSYNC.RECONVERGENT B0 ;  /* 0x0000000000007941 */ /* 0x000fea0003800200 */
.L_x_88:
[----:B------:R-:W-:Y:S01]  /*0df0*/  IMAD.MOV.U32 R10, RZ, RZ, 0x3dcccccd ;  /* 0x3dcccccdff0a7424 */ /* 0x000fe200078e00ff */
[----:B------:R-:W-:Y:S03]  /*0e00*/  BSSY.RECONVERGENT B1, `(.L_x_91) ;  /* 0x000000e000017945 */ /* 0x000fe60003800200 */
        /* <DEDUP_REMOVED lines=9> */
.L_x_92:
[----:B------:R-:W0:Y:S02]  /*0ea0*/  MUFU.RCP R13, R10 ;  /* 0x0000000a000d7308 */ /* 0x000e240000001000 */
[----:B0-----:R-:W-:-:S04]  /*0eb0*/  FFMA R0, R10, R13, -1 ;  /* 0xbf8000000a007423 */ /* 0x001fc8000000000d */
[----:B------:R-:W-:-:S04]  /*0ec0*/  FADD.FTZ R0, -R0, -RZ ;  /* 0x800000ff00007221 */ /* 0x000fc80000010100 */
[----:B------:R-:W-:-:S07]  /*0ed0*/  FFMA R13, R13, R0, R13 ;  /* 0x000000000d0d7223 */ /* 0x000fce000000000d */
.L_x_93:
[----:B------:R-:W-:Y:S05]  /*0ee0*/  BSYNC.RECONVERGENT B1 ;  /* 0x0000000000017941 */ /* 0x000fea0003800200 */
.L_x_91:
        /* <DEDUP_REMOVED lines=20> */
.L_x_95:
[----:B------:R-:W-:Y:S01]  /*1030*/  FMUL.FTZ R13, R12, R11 ;  /* 0x0000000b0c0d7220 */ /* 0x000fe20000410000 */
[----:B------:R-:W-:-:S03]  /*1040*/  FMUL.FTZ R10, R11, 0.5 ;  /* 0x3f0000000b0a7820 */ /* 0x000fc60000410000 */
[----:B------:R-:W-:-:S04]  /*1050*/  FFMA R0, -R13, R13, R12 ;  /* 0x0000000d0d007223 */ /* 0x000fc8000000010c */
[----:B------:R-:W-:-:S07]  /*1060*/  FFMA R13, R0, R10, R13 ;  /* 0x0000000a000d7223 */ /* 0x000fce000000000d */
.L_x_96:
[----:B------:R-:W-:Y:S05]  /*1070*/  BSYNC.RECONVERGENT B0 ;  /* 0x0000000000007941 */ /* 0x000fea0003800200 */
.L_x_94:
        /* <DEDUP_REMOVED lines=11> */
.L_x_98:
[----:B------:R-:W0:Y:S02]  /*1130*/  MUFU.RCP R13, R10 ;  /* 0x0000000a000d7308 */ /* 0x000e240000001000 */
[----:B0-----:R-:W-:-:S04]  /*1140*/  FFMA R0, R10, R13, -1 ;  /* 0xbf8000000a007423 */ /* 0x001fc8000000000d */
[----:B------:R-:W-:-:S04]  /*1150*/  FADD.FTZ R0, -R0, -RZ ;  /* 0x800000ff00007221 */ /* 0x000fc80000010100 */
[----:B------:R-:W-:-:S07]  /*1160*/  FFMA R13, R13, R0, R13 ;  /* 0x000000000d0d7223 */ /* 0x000fce000000000d */
.L_x_99:
[----:B------:R-:W-:Y:S05]  /*1170*/  BSYNC.RECONVERGENT B1 ;  /* 0x0000000000017941 */ /* 0x000fea0003800200 */
.L_x_97:
        /* <DEDUP_REMOVED lines=20> */
.L_x_101:
[----:B------:R-:W-:Y:S01]  /*12c0*/  FMUL.FTZ R13, R12, R11 ;  /* 0x0000000b0c0d7220 */ /* 0x000fe20000410000 */
[----:B------:R-:W-:-:S03]  /*12d0*/  FMUL.FTZ R10, R11, 0.5 ;  /* 0x3f0000000b0a7820 */ /* 0x000fc60000410000 */
[----:B------:R-:W-:-:S04]  /*12e0*/  FFMA R0, -R13, R13, R12 ;  /* 0x0000000d0d007223 */ /* 0x000fc8000000010c */
[----:B------:R-:W-:-:S07]  /*12f0*/  FFMA R13, R0, R10, R13 ;  /* 0x0000000a000d7223 */ /* 0x000fce000000000d */
.L_x_102:
[----:B------:R-:W-:Y:S05]  /*1300*/  BSYNC.RECONVERGENT B0 ;  /* 0x0000000000007941 */ /* 0x000fea0003800200 */
.L_x_100:
        /* <DEDUP_REMOVED lines=11> */
.L_x_104:
[----:B------:R-:W0:Y:S02]  /*13c0*/  MUFU.RCP R13, R10 ;  /* 0x0000000a000d7308 */ /* 0x000e240000001000 */
[----:B0-----:R-:W-:-:S04]  /*13d0*/  FFMA R0, R10, R13, -1 ;  /* 0xbf8000000a007423 */ /* 0x001fc8000000000d */
[----:B------:R-:W-:-:S04]  /*13e0*/  FADD.FTZ R0, -R0, -RZ ;  /* 0x800000ff00007221 */ /* 0x000fc80000010100 */
[----:B------:R-:W-:-:S07]  /*13f0*/  FFMA R13, R13, R0, R13 ;  /* 0x000000000d0d7223 */ /* 0x000fce000000000d */
.L_x_105:
[----:B------:R-:W-:Y:S05]  /*1400*/  BSYNC.RECONVERGENT B1 ;  /* 0x0000000000017941 */ /* 0x000fea0003800200 */
.L_x_103:
        /* <DEDUP_REMOVED lines=20> */
.L_x_107:
[----:B------:R-:W-:Y:S01]  /*1550*/  FMUL.FTZ R13, R12, R11 ;  /* 0x0000000b0c0d7220 */ /* 0x000fe20000410000 */
[----:B------:R-:W-:-:S03]  /*1560*/  FMUL.FTZ R10, R11, 0.5 ;  /* 0x3f0000000b0a7820 */ /* 0x000fc60000410000 */
[----:B------:R-:W-:-:S04]  /*1570*/  FFMA R0, -R13, R13, R12 ;  /* 0x0000000d0d007223 */ /* 0x000fc8000000010c */
[----:B------:R-:W-:-:S07]  /*1580*/  FFMA R13, R0, R10, R13 ;  /* 0x0000000a000d7223 */ /* 0x000fce000000000d */
.L_x_108:
[----:B------:R-:W-:Y:S05]  /*1590*/  BSYNC.RECONVERGENT B0 ;  /* 0x0000000000007941 */ /* 0x000fea0003800200 */
.L_x_106:
        /* <DEDUP_REMOVED lines=11> */
.L_x_110:
[----:B------:R-:W0:Y:S02]  /*1650*/  MUFU.RCP R13, R10 ;  /* 0x0000000a000d7308 */ /* 0x000e240000001000 */
[----:B0-----:R-:W-:-:S04]  /*1660*/  FFMA R0, R10, R13, -1 ;  /* 0xbf8000000a007423 */ /* 0x001fc8000000000d */
[----:B------:R-:W-:-:S04]  /*1670*/  FADD.FTZ R0, -R0, -RZ ;  /* 0x800000ff00007221 */ /* 0x000fc80000010100 */
[----:B------:R-:W-:-:S07]  /*1680*/  FFMA R13, R13, R0, R13 ;  /* 0x000000000d0d7223 */ /* 0x000fce000000000d */
.L_x_111:
[----:B------:R-:W-:Y:S05]  /*1690*/  BSYNC.RECONVERGENT B1 ;  /* 0x0000000000017941 */ /* 0x000fea0003800200 */
.L_x_109:
[----:B------:R-:W-:Y:S02]  /*16a0*/  FSETP.GT.AND P0, PT, R13, UR8, PT ;  /* 0x000000080d007c0b */ /* 0x000fe4000bf04000 */
[----:B------:R-:W-:-:S04]  /*16b0*/  IADD3 R8, P1, PT, R8, 0x60, RZ ;  /* 0x0000006008087810 */ /* 0x000fc80007f3e0ff */
[----:B------:R-:W-:-:S07]  /*16c0*/  IADD3.X R9, PT, PT, RZ, R9, RZ, P1, !PT ;  /* 0x00000009ff097210 */ /* 0x000fce0000ffe4ff */
[----:B------:R-:W-:Y:S01]  /*16d0*/  @P0 FADD R7, R7, R13 ;  /* 0x0000000d07070221 */ /* 0x000fe20000000000 */
[----:B------:R-:W-:Y:S06]  /*16e0*/  @P3 BRA `(.L_x_112) ;  /* 0xffffffe800cc3947 */ /* 0x000fec000383ffff */
.L_x_63:
[----:B------:R-:W-:-:S13]  /*16f0*/  ISETP.NE.AND P0, PT, R17, RZ, PT ;  /* 0x000000ff1100720c */ /* 0x000fda0003f05270 */
[----:B------:R-:W-:Y:S05]  /*1700*/  @!P0 BRA `(.L_x_62) ;  /* 0x0000001000f08947 */ /* 0x000fea0003800000 */
[----:B------:R-:W0:Y:S01]  /*1710*/  LDC R0, c[0x0][0x398] ;  /* 0x0000e600ff007b82 */ /* 0x000e220000000800 */
[----:B------:R-:W-:Y:S02]  /*1720*/  ISETP.GE.U32.AND P0, PT, R17, 0x4, PT ;  /* 0x000000041100780c */ /* 0x000fe40003f06070 */
[----:B0-----:R-:W-:-:S11]  /*1730*/  LOP3.LUT R17, R0, 0x3, RZ, 0xc0, !PT ;  /* 0x0000000300117812 */ /* 0x001fd600078ec0ff */
[----:B------:R-:W-:Y:S05]  /*1740*/  @!P0 BRA `(.L_x_113) ;  /* 0x0000000800b08947 */ /* 0x000fea0003800000 */
[----:B------:R-:W0:Y:S02]  /*1750*/  LDC.64 R8, c[0x0][0x380] ;  /* 0x0000e000ff087b82 */ /* 0x000e240000000a00 */
[----:B0-----:R-:W-:-:S05]  /*1760*/  IMAD.WIDE.U32 R8, R6, 0xc, R8 ;  /* 0x0000000c06087825 */ /* 0x001fca00078e0008 */
[----:B------:R-:W2:Y:S04]  /*1770*/  LDG.E R11, desc[UR6][R8.64+0x4] ;  /* 0x00000406080b7981 */ /* 0x000ea8000c1e1900 */
[----:B------:R-:W3:Y:S04]  /*1780*/  LDG.E R0, desc[UR6][R8.64] ;  /* 0x0000000608007981 */ /* 0x000ee8000c1e1900 */
[----:B------:R-:W4:Y:S01]  /*1790*/  LDG.E R10, desc[UR6][R8.64+0x8] ;  /* 0x00000806080a7981 */ /* 0x000f22000c1e1900 */
[----:B------:R-:W-:Y:S01]  /*17a0*/  BSSY.RECONVERGENT B0, `(.L_x_114) ;  /* 0x0000013000007945 */ /* 0x000fe20003800200 */
        /* <DEDUP_REMOVED lines=14> */
.L_x_115:
[----:B------:R-:W-:Y:S01]  /*1890*/  FMUL.FTZ R13, R12, R11 ;  /* 0x0000000b0c0d7220 */ /* 0x000fe20000410000 */
[----:B------:R-:W-:-:S03]  /*18a0*/  FMUL.FTZ R10, R11, 0.5 ;  /* 0x3f0000000b0a7820 */ /* 0x000fc60000410000 */
[----:B------:R-:W-:-:S04]  /*18b0*/  FFMA R0, -R13, R13, R12 ;  /* 0x0000000d0d007223 */ /* 0x000fc8000000010c */
[----:B------:R-:W-:-:S07]  /*18c0*/  FFMA R13, R0, R10, R13 ;  /* 0x0000000a000d7223 */ /* 0x000fce000000000d */
.L_x_116:
[----:B------:R-:W-:Y:S05]  /*18d0*/  BSYNC.RECONVERGENT B0 ;  /* 0x0000000000007941 */ /* 0x000fea0003800200 */
.L_x_114:
        /* <DEDUP_REMOVED lines=11> */
.L_x_118:
[----:B------:R-:W0:Y:S02]  /*1990*/  MUFU.RCP R13, R10 ;  /* 0x0000000a000d7308 */ /* 0x000e240000001000 */
[----:B0-----:R-:W-:-:S04]  /*19a0*/  FFMA R0, R10, R13, -1 ;  /* 0xbf8000000a007423 */ /* 0x001fc8000000000d */
[----:B------:R-:W-:-:S04]  /*19b0*/  FADD.FTZ R0, -R0, -RZ ;  /* 0x800000ff00007221 */ /* 0x000fc80000010100 */
[----:B------:R-:W-:-:S07]  /*19c0*/  FFMA R13, R13, R0, R13 ;  /* 0x000000000d0d7223 */ /* 0x000fce000000000d */
.L_x_119:
[----:B------:R-:W-:Y:S05]  /*19d0*/  BSYNC.RECONVERGENT B1 ;  /* 0x0000000000017941 */ /* 0x000fea0003800200 */
.L_x_117:
[----:B------:R-:W2:Y:S01]  /*19e0*/  LDG.E R11, desc[UR6][R8.64+0x10] ;  /* 0x00001006080b7981 */ /* 0x000ea2000c1e1900 */
[----:B------:R-:W0:Y:S03]  /*19f0*/  LDCU UR4, c[0x0][0x3a0] ;  /* 0x00007400ff0477ac */ /* 0x000e260008000800 */
[----:B------:R-:W3:Y:S04]  /*1a00*/  LDG.E R0, desc[UR6][R8.64+0xc] ;  /* 0x00000c0608007981 */ /* 0x000ee8000c1e1900 */
[----:B------:R-:W4:Y:S01]  /*1a10*/  LDG.E R10, desc[UR6][R8.64+0x14] ;  /* 0x00001406080a7981 */ /* 0x000f22000c1e1900 */
[----:B------:R-:W-:Y:S01]  /*1a20*/  BSSY.RECONVERGENT B0, `(.L_x_120) ;  /* 0x0000016000007945 */ /* 0x000fe20003800200 */
[----:B0-----:R-:W-:Y:S01]  /*1a30*/  FSETP.GT.AND P0, PT, R13, UR4, PT ;  /* 0x000000040d007c0b */ /* 0x001fe2000bf04000 */
        /* <DEDUP_REMOVED lines=8> */
[----:B------:R-:W-:Y:S01]  /*1ac0*/  ISETP.GT.U32.AND P1, PT, R0, 0x727fffff, PT ;  /* 0x727fffff0000780c */ /* 0x000fe20003f24070 */
[----:B------:R-:W-:-:S05]  /*1ad0*/  FADD R0, R7, R13 ;  /* 0x0000000d07007221 */ /* 0x000fca0000000000 */
[----:B------:R-:W-:-:S07]  /*1ae0*/  FSEL R7, R0, R7, P0 ;  /* 0x0000000700077208 */ /* 0x000fce0000000000 */
[----:B01----:R-:W-:Y:S05]  /*1af0*/  @!P1 BRA `(.L_x_121) ;  /* 0x0000000000109947 */ /* 0x003fea0003800000 */
[----:B------:R-:W-:Y:S02]  /*1b00*/  MOV R0, R12 ;  /* 0x0000000c00007202 */ /* 0x000fe40000000f00 */
[----:B------:R-:W-:-:S07]  /*1b10*/  MOV R10, 0x1b30 ;  /* 0x00001b30000a7802 */ /* 0x000fce0000000f00 */
[----:B------:R-:W-:Y:S05]  /*1b20*/  CALL.REL.NOINC `($__internal_4_$__cuda_sm20_sqrt_rn_f32_slowpath) ;  /* 0x0000001400147944 */ /* 0x000fea0003c00000 */
[----:B------:R-:W-:Y:S05]  /*1b30*/  BRA `(.L_x_122) ;  /* 0x0000000000107947 */ /* 0x000fea0003800000 */
.L_x_121:
[----:B------:R-:W-:Y:S01]  /*1b40*/  FMUL.FTZ R13, R12, R11 ;  /* 0x0000000b0c0d7220 */ /* 0x000fe20000410000 */
[----:B------:R-:W-:-:S03]  /*1b50*/  FMUL.FTZ R10, R11, 0.5 ;  /* 0x3f0000000b0a7820 */ /* 0x000fc60000410000 */
[----:B------:R-:W-:-:S04]  /*1b60*/  FFMA R0, -R13, R13, R12 ;  /* 0x0000000d0d007223 */ /* 0x000fc8000000010c */
[----:B------:R-:W-:-:S07]  /*1b70*/  FFMA R13, R0, R10, R13 ;  /* 0x0000000a000d7223 */ /* 0x000fce000000000d */
.L_x_122:
[----:B------:R-:W-:Y:S05]  /*1b80*/  BSYNC.RECONVERGENT B0 ;  /* 0x0000000000007941 */ /* 0x000fea0003800200 */
.L_x_120:
        /* <DEDUP_REMOVED lines=11> */
.L_x_124:
[----:B------:R-:W0:Y:S02]  /*1c40*/  MUFU.RCP R13, R10 ;  /* 0x0000000a000d7308 */ /* 0x000e240000001000 */
[----:B0-----:R-:W-:-:S04]  /*1c50*/  FFMA R0, R10, R13, -1 ;  /* 0xbf8000000a007423 */ /* 0x001fc8000000000d */
[----:B------:R-:W-:-:S04]  /*1c60*/  FADD.FTZ R0, -R0, -RZ ;  /* 0x800000ff00007221 */ /* 0x000fc80000010100 */
[----:B------:R-:W-:-:S07]  /*1c70*/  FFMA R13, R13, R0, R13 ;  /* 0x000000000d0d7223 */ /* 0x000fce000000000d */
.L_x_125:
[----:B------:R-:W-:Y:S05]  /*1c80*/  BSYNC.RECONVERGENT B1 ;  /* 0x0000000000017941 */ /* 0x000fea0003800200 */
.L_x_123:
[----:B------:R-:W2:Y:S01]  /*1c90*/  LDG.E R11, desc[UR6][R8.64+0x1c] ;  /* 0x00001c06080b7981 */ /* 0x000ea2000c1e1900 */
[----:B------:R-:W0:Y:S03]  /*1ca0*/  LDCU UR4, c[0x0][0x3a0] ;  /* 0x00007400ff0477ac */ /* 0x000e260008000800 */
[----:B------:R-:W3:Y:S04]  /*1cb0*/  LDG.E R0, desc[UR6][R8.64+0x18] ;  /* 0x0000180608007981 */ /* 0x000ee8000c1e1900 */
[----:B------:R-:W4:Y:S01]  /*1cc0*/  LDG.E R10, desc[UR6][R8.64+0x20] ;  /* 0x00002006080a7981 */ /* 0x000f22000c1e1900 */
[----:B------:R-:W-:Y:S01]  /*1cd0*/  BSSY.RECONVERGENT B0, `(.L_x_126) ;  /* 0x0000015000007945 */ /* 0x000fe20003800200 */
[----:B0-----:R-:W-:-:S13]  /*1ce0*/  FSETP.GT.AND P0, PT, R13, UR4, PT ;  /* 0x000000040d007c0b */ /* 0x001fda000bf04000 */
        /* <DEDUP_REMOVED lines=15> */
.L_x_127:
[----:B------:R-:W-:Y:S01]  /*1de0*/  FMUL.FTZ R13, R12, R11 ;  /* 0x0000000b0c0d7220 */ /* 0x000fe20000410000 */
[----:B------:R-:W-:-:S03]  /*1df0*/  FMUL.FTZ R10, R11, 0.5 ;  /* 0x3f0000000b0a7820 */ /* 0x000fc60000410000 */
[----:B------:R-:W-:-:S04]  /*1e00*/  FFMA R0, -R13, R13, R12 ;  /* 0x0000000d0d007223 */ /* 0x000fc8000000010c */
[----:B------:R-:W-:-:S07]  /*1e10*/  FFMA R13, R0, R10, R13 ;  /* 0x0000000a000d7223 */ /* 0x000fce000000000d */
.L_x_128:
[----:B------:R-:W-:Y:S05]  /*1e20*/  BSYNC.RECONVERGENT B0 ;  /* 0x0000000000007941 */ /* 0x000fea0003800200 */
.L_x_126:
        /* <DEDUP_REMOVED lines=11> */
.L_x_130:
[----:B------:R-:W0:Y:S02]  /*1ee0*/  MUFU.RCP R13, R10 ;  /* 0x0000000a000d7308 */ /* 0x000e240000001000 */
[----:B0-----:R-:W-:-:S04]  /*1ef0*/  FFMA R0, R10, R13, -1 ;  /* 0xbf8000000a007423 */ /* 0x001fc8000000000d */
[----:B------:R-:W-:-:S04]  /*1f00*/  FADD.FTZ R0, -R0, -RZ ;  /* 0x800000ff00007221 */ /* 0x000fc80000010100 */
[----:B------:R-:W-:-:S07]  /*1f10*/  FFMA R13, R13, R0, R13 ;  /* 0x000000000d0d7223 */ /* 0x000fce000000000d */
.L_x_131:
[----:B------:R-:W-:Y:S05]  /*1f20*/  BSYNC.RECONVERGENT B1 ;  /* 0x0000000000017941 */ /* 0x000fea0003800200 */
.L_x_129:
        /* <DEDUP_REMOVED lines=21> */
.L_x_133:
[----:B------:R-:W-:Y:S01]  /*2080*/  FMUL.FTZ R13, R10, R11 ;  /* 0x0000000b0a0d7220 */ /* 0x000fe20000410000 */
[----:B------:R-:W-:-:S03]  /*2090*/  FMUL.FTZ R8, R11, 0.5 ;  /* 0x3f0000000b087820 */ /* 0x000fc60000410000 */
[----:B------:R-:W-:-:S04]  /*20a0*/  FFMA R0, -R13, R13, R10 ;  /* 0x0000000d0d007223 */ /* 0x000fc8000000010a */
[----:B------:R-:W-:-:S07]  /*20b0*/  FFMA R13, R0, R8, R13 ;  /* 0x00000008000d7223 */ /* 0x000fce000000000d */
.L_x_134:
[----:B------:R-:W-:Y:S05]  /*20c0*/  BSYNC.RECONVERGENT B0 ;  /* 0x0000000000007941 */ /* 0x000fea0003800200 */
.L_x_132:
        /* <DEDUP_REMOVED lines=11> */
.L_x_136:
[----:B------:R-:W0:Y:S02]  /*2180*/  MUFU.RCP R13, R8 ;  /* 0x00000008000d7308 */ /* 0x000e240000001000 */
[----:B0-----:R-:W-:-:S04]  /*2190*/  FFMA R0, R8, R13, -1 ;  /* 0xbf80000008007423 */ /* 0x001fc8000000000d */
[----:B------:R-:W-:-:S04]  /*21a0*/  FADD.FTZ R0, -R0, -RZ ;  /* 0x800000ff00007221 */ /* 0x000fc80000010100 */
[----:B------:R-:W-:-:S07]  /*21b0*/  FFMA R13, R13, R0, R13 ;  /* 0x000000000d0d7223 */ /* 0x000fce000000000d */
.L_x_137:
[----:B------:R-:W-:Y:S05]  /*21c0*/  BSYNC.RECONVERGENT B1 ;  /* 0x0000000000017941 */ /* 0x000fea0003800200 */
.L_x_135:
[----:B------:R-:W0:Y:S01]  /*21d0*/  LDCU UR4, c[0x0][0x3a0] ;  /* 0x00007400ff0477ac */ /* 0x000e220008000800 */
[----:B------:R-:W-:Y:S02]  /*21e0*/  IADD3 R6, PT, PT, R6, 0x4, RZ ;  /* 0x0000000406067810 */ /* 0x000fe40007ffe0ff */
[----:B0-----:R-:W-:-:S13]  /*21f0*/  FSETP.GT.AND P0, PT, R13, UR4, PT ;  /* 0x000000040d007c0b */ /* 0x001fda000bf04000 */
[----:B------:R-:W-:-:S07]  /*2200*/  @P0 FADD R7, R7, R13 ;  /* 0x0000000d07070221 */ /* 0x000fce0000000000 */
.L_x_113:
[----:B------:R-:W-:-:S13]  /*2210*/  ISETP.NE.AND P0, PT, R17, RZ, PT ;  /* 0x000000ff1100720c */ /* 0x000fda0003f05270 */
[----:B------:R-:W-:Y:S05]  /*2220*/  @!P0 BRA `(.L_x_62) ;  /* 0x0000000800288947 */ /* 0x000fea0003800000 */
[----:B------:R-:W-:-:S13]  /*2230*/  ISETP.NE.AND P0, PT, R17, 0x1, PT ;  /* 0x000000011100780c */ /* 0x000fda0003f05270 */
        /* <DEDUP_REMOVED lines=21> */
.L_x_140:
[----:B------:R-:W-:Y:S01]  /*2390*/  FMUL.FTZ R13, R12, R11 ;  /* 0x0000000b0c0d7220 */ /* 0x000fe20000410000 */
[----:B------:R-:W-:-:S03]  /*23a0*/  FMUL.FTZ R10, R11, 0.5 ;  /* 0x3f0000000b0a7820 */ /* 0x000fc60000410000 */
[----:B------:R-:W-:-:S04]  /*23b0*/  FFMA R0, -R13, R13, R12 ;  /* 0x0000000d0d007223 */ /* 0x000fc8000000010c */
[----:B------:R-:W-:-:S07]  /*23c0*/  FFMA R13, R0, R10, R13 ;  /* 0x0000000a000d7223 */ /* 0x000fce000000000d */
.L_x_141:
[----:B------:R-:W-:Y:S05]  /*23d0*/  BSYNC.RECONVERGENT B0 ;  /* 0x0000000000007941 */ /* 0x000fea0003800200 */
.L_x_139:
        /* <DEDUP_REMOVED lines=11> */
.L_x_143:
[----:B------:R-:W0:Y:S02]  /*2490*/  MUFU.RCP R13, R10 ;  /* 0x0000000a000d7308 */ /* 0x000e240000001000 */
[----:B0-----:R-:W-:-:S04]  /*24a0*/  FFMA R0, R10, R13, -1 ;  /* 0xbf8000000a007423 */ /* 0x001fc8000000000d */
[----:B------:R-:W-:-:S04]  /*24b0*/  FADD.FTZ R0, -R0, -RZ ;  /* 0x800000ff00007221 */ /* 0x000fc80000010100 */
[----:B------:R-:W-:-:S07]  /*24c0*/  FFMA R13, R13, R0, R13 ;  /* 0x000000000d0d7223 */ /* 0x000fce000000000d */
.L_x_144:
[----:B------:R-:W-:Y:S05]  /*24d0*/  BSYNC.RECONVERGENT B1 ;  /* 0x0000000000017941 */ /* 0x000fea0003800200 */
.L_x_142:
        /* <DEDUP_REMOVED lines=22> */
.L_x_146:
[----:B------:R-:W-:Y:S01]  /*2640*/  FMUL.FTZ R13, R10, R11 ;  /* 0x0000000b0a0d7220 */ /* 0x000fe20000410000 */
[----:B------:R-:W-:-:S03]  /*2650*/  FMUL.FTZ R8, R11, 0.5 ;  /* 0x3f0000000b087820 */ /* 0x000fc60000410000 */
[----:B------:R-:W-:-:S04]  /*2660*/  FFMA R0, -R13, R13, R10 ;  /* 0x0000000d0d007223 */ /* 0x000fc8000000010a */
[----:B------:R-:W-:-:S07]  /*2670*/  FFMA R13, R0, R8, R13 ;  /* 0x00000008000d7223 */ /* 0x000fce000000000d */
.L_x_147:
[----:B------:R-:W-:Y:S05]  /*2680*/  BSYNC.RECONVERGENT B0 ;  /* 0x0000000000007941 */ /* 0x000fea0003800200 */
.L_x_145:
        /* <DEDUP_REMOVED lines=11> */
.L_x_149:
[----:B------:R-:W0:Y:S02]  /*2740*/  MUFU.RCP R13, R8 ;  /* 0x00000008000d7308 */ /* 0x000e240000001000 */
[----:B0-----:R-:W-:-:S04]  /*2750*/  FFMA R0, R8, R13, -1 ;  /* 0xbf80000008007423 */ /* 0x001fc8000000000d */
[----:B------:R-:W-:-:S04]  /*2760*/  FADD.FTZ R0, -R0, -RZ ;  /* 0x800000ff00007221 */ /* 0x000fc80000010100 */
[----:B------:R-:W-:-:S07]  /*2770*/  FFMA R13, R13, R0, R13 ;  /* 0x000000000d0d7223 */ /* 0x000fce000000000d */
.L_x_150:
[----:B------:R-:W-:Y:S05]  /*2780*/  BSYNC.RECONVERGENT B1 ;  /* 0x0000000000017941 */ /* 0x000fea0003800200 */
.L_x_148:
[----:B------:R-:W0:Y:S01]  /*2790*/  LDCU UR4, c[0x0][0x3a0] ;  /* 0x00007400ff0477ac */ /* 0x000e220008000800 */
[----:B------:R-:W-:Y:S02]  /*27a0*/  IADD3 R6, PT, PT, R6, 0x2, RZ ;  /* 0x0000000206067810 */ /* 0x000fe40007ffe0ff */
[----:B0-----:R-:W-:-:S13]  /*27b0*/  FSETP.GT.AND P0, PT, R13, UR4, PT ;  /* 0x000000040d007c0b */ /* 0x001fda000bf04000 */
[----:B------:R-:W-:-:S07]  /*27c0*/  @P0 FADD R7, R7, R13 ;  /* 0x0000000d07070221 */ /* 0x000fce0000000000 */
.L_x_138:
[----:B------:R-:W0:Y:S02]  /*27d0*/  LDCU UR4, c[0x0][0x398] ;  /* 0x00007300ff0477ac */ /* 0x000e240008000800 */
[----:B0-----:R-:W-:-:S04]  /*27e0*/  ULOP3.LUT UR4, UR4, 0x1, URZ, 0xc0, !UPT ;  /* 0x0000000104047892 */ /* 0x001fc8000f8ec0ff */
[----:B------:R-:W-:-:S09]  /*27f0*/  UISETP.NE.U32.AND UP0, UPT, UR4, 0x1, UPT ;  /* 0x000000010400788c */ /* 0x000fd2000bf05070 */
[----:B------:R-:W-:Y:S05]  /*2800*/  BRA.U UP0, `(.L_x_62) ;  /* 0x0000000100b07547 */ /* 0x000fea000b800000 */
        /* <DEDUP_REMOVED lines=20> */
.L_x_152:
[----:B------:R-:W-:Y:S01]  /*2950*/  FMUL.FTZ R13, R6, R3 ;  /* 0x00000003060d7220 */ /* 0x000fe20000410000 */
[----:B------:R-:W-:-:S03]  /*2960*/  FMUL.FTZ R3, R3, 0.5 ;  /* 0x3f00000003037820 */ /* 0x000fc60000410000 */
[----:B------:R-:W-:-:S04]  /*2970*/  FFMA R0, -R13, R13, R6 ;  /* 0x0000000d0d007223 */ /* 0x000fc80000000106 */
[----:B------:R-:W-:-:S07]  /*2980*/  FFMA R13, R0, R3, R13 ;  /* 0x00000003000d7223 */ /* 0x000fce000000000d */
.L_x_153:
[----:B------:R-:W-:Y:S05]  /*2990*/  BSYNC.RECONVERGENT B0 ;  /* 0x0000000000007941 */ /* 0x000fea0003800200 */
.L_x_151:
        /* <DEDUP_REMOVED lines=11> */
.L_x_155:
[----:B------:R-:W0:Y:S02]  /*2a50*/  MUFU.RCP R13, R4 ;  /* 0x00000004000d7308 */ /* 0x000e240000001000 */
[----:B0-----:R-:W-:-:S04]  /*2a60*/  FFMA R0, R4, R13, -1 ;  /* 0xbf80000004007423 */ /* 0x001fc8000000000d */
[----:B------:R-:W-:-:S04]  /*2a70*/  FADD.FTZ R0, -R0, -RZ ;  /* 0x800000ff00007221 */ /* 0x000fc80000010100 */
[----:B------:R-:W-:-:S07]  /*2a80*/  FFMA R13, R13, R0, R13 ;  /* 0x000000000d0d7223 */ /* 0x000fce000000000d */
.L_x_156:
[----:B------:R-:W-:Y:S05]  /*2a90*/  BSYNC.RECONVERGENT B1 ;  /* 0x0000000000017941 */ /* 0x000fea0003800200 */
.L_x_154:
[----:B------:R-:W0:Y:S02]  /*2aa0*/  LDCU UR4, c[0x0][0x3a0] ;  /* 0x00007400ff0477ac */ /* 0x000e240008000800 */
[----:B0-----:R-:W-:-:S13]  /*2ab0*/  FSETP.GT.AND P0, PT, R13, UR4, PT ;  /* 0x000000040d007c0b */ /* 0x001fda000bf04000 */
[----:B------:R-:W-:-:S07]  /*2ac0*/  @P0 FADD R7, R7, R13 ;  /* 0x0000000d07070221 */ /* 0x000fce0000000000 */
.L_x_62:
[----:B------:R-:W0:Y:S01]  /*2ad0*/  LDCU UR4, c[0x0][0x398] ;  /* 0x00007300ff0477ac */ /* 0x000e220008000800 */
[----:B------:R-:W-:Y:S01]  /*2ae0*/  BSSY.RECONVERGENT B0, `(.L_x_157) ;  /* 0x000000d000007945 */ /* 0x000fe20003800200 */
[----:B0-----:R-:W-:-:S04]  /*2af0*/  I2FP.F32.S32 R6, UR4 ;  /* 0x0000000400067c45 */ /* 0x001fc80008201400 */
[----:B-----5:R-:W0:Y:S08]  /*2b00*/  MUFU.RCP R3, R6 ;  /* 0x0000000600037308 */ /* 0x020e300000001000 */
[----:B------:R-:W1:Y:S01]  /*2b10*/  FCHK P0, R7, R6 ;  /* 0x0000000607007302 */ /* 0x000e620000000000 */
[----:B0-----:R-:W-:-:S04]  /*2b20*/  FFMA R0, -R6, R3, 1 ;  /* 0x3f80000006007423 */ /* 0x001fc80000000103 */
[----:B------:R-:W-:-:S04]  /*2b30*/  FFMA R0, R3, R0, R3 ;  /* 0x0000000003007223 */ /* 0x000fc80000000003 */
[----:B------:R-:W-:-:S04]  /*2b40*/  FFMA R3, R0, R7, RZ ;  /* 0x0000000700037223 */ /* 0x000fc800000000ff */
[----:B------:R-:W-:-:S04]  /*2b50*/  FFMA R4, -R6, R3, R7 ;  /* 0x0000000306047223 */ /* 0x000fc80000000107 */
[----:B------:R-:W-:Y:S01]  /*2b60*/  FFMA R9, R0, R4, R3 ;  /* 0x0000000400097223 */ /* 0x000fe20000000003 */
[----:B-1----:R-:W-:Y:S06]  /*2b70*/  @!P0 BRA `(.L_x_158) ;  /* 0x00000000000c8947 */ /* 0x002fec0003800000 */
[----:B------:R-:W-:-:S07]  /*2b80*/  MOV R4, 0x2ba0 ;  /* 0x00002ba000047802 */ /* 0x000fce0000000f00 */
[----:B------:R-:W-:Y:S05]  /*2b90*/  CALL.REL.NOINC `($__internal_5_$__cuda_sm3x_div_rn_noftz_f32_slowpath) ;  /* 0x00000004004c7944 */ /* 0x000fea0003c00000 */
[----:B------:R-:W-:-:S07]  /*2ba0*/  IMAD.MOV.U32 R9, RZ, RZ, R0 ;  /* 0x000000ffff097224 */ /* 0x000fce00078e0000 */
.L_x_158:
[----:B------:R-:W-:Y:S05]  /*2bb0*/  BSYNC.RECONVERGENT B0 ;  /* 0x0000000000007941 */ /* 0x000fea0003800200 */
.L_x_157:
[----:B------:R-:W0:Y:S02]  /*2bc0*/  LDC.64 R4, c[0x0][0x390] ;  /* 0x0000e400ff047b82 */ /* 0x000e240000000a00 */
[----:B0-----:R-:W-:-:S05]  /*2bd0*/  IMAD.WIDE R2, R2, 0x4, R4 ;  /* 0x0000000402027825 */ /* 0x001fca00078e0204 */
[----:B------:R-:W-:Y:S01]  /*2be0*/  STG.E desc[UR6][R2.64], R9 ;  /* 0x0000000902007986 */ /* 0x000fe2000c101906 */
[----:B------:R-:W-:Y:S05]  /*2bf0*/  EXIT ;  /* 0x000000000000794d */ /* 0x000fea0003800000 */
.L_x_61:
[----:B------:R-:W0:Y:S02]  /*2c00*/  LDC.64 R4, c[0x0][0x390] ;  /* 0x0000e400ff047b82 */ /* 0x000e240000000a00 */
[----:B0-----:R-:W-:-:S05]  /*2c10*/  IMAD.WIDE R4, R2, 0x4, R4 ;  /* 0x0000000402047825 */ /* 0x001fca00078e0204 */
[----:B------:R-:W-:Y:S01]  /*2c20*/  STG.E desc[UR6][R4.64], RZ ;  /* 0x000000ff04007986 */ /* 0x000fe2000c101906 */
[----:B------:R-:W-:Y:S05]  /*2c30*/  EXIT ;  /* 0x000000000000794d */ /* 0x000fea0003800000 */
        .weak           $__internal_3_$__cuda_sm20_rcp_rn_f32_slowpath
        .type           $__internal_3_$__cuda_sm20_rcp_rn_f32_slowpath,@function
        .size           $__internal_3_$__cuda_sm20_rcp_rn_f32_slowpath,($__internal_4_$__cuda_sm20_sqrt_rn_f32_slowpath - $__internal_3_$__cuda_sm20_rcp_rn_f32_slowpath)
$__internal_3_$__cuda_sm20_rcp_rn_f32_slowpath:
[----:B------:R-:W-:Y:S01]  /*2c40*/  SHF.L.U32 R11, R0, 0x1, RZ ;  /* 0x00000001000b7819 */ /* 0x000fe200000006ff */
[----:B------:R-:W-:Y:S03]  /*2c50*/  BSSY.RECONVERGENT B0, `(.L_x_159) ;  /* 0x0000030000007945 */ /* 0x000fe60003800200 */
[----:B------:R-:W-:-:S04]  /*2c60*/  SHF.R.U32.HI R11, RZ, 0x18, R11 ;  /* 0x00000018ff0b7819 */ /* 0x000fc8000001160b */
[----:B------:R-:W-:-:S13]  /*2c70*/  ISETP.NE.U32.AND P0, PT, R11, RZ, PT ;  /* 0x000000ff0b00720c */ /* 0x000fda0003f05070 */
[----:B------:R-:W-:Y:S05]  /*2c80*/  @P0 BRA `(.L_x_160) ;  /* 0x0000000000280947 */ /* 0x000fea0003800000 */
[----:B------:R-:W-:-:S04]  /*2c90*/  SHF.L.U32 R11, R0, 0x1, RZ ;  /* 0x00000001000b7819 */ /* 0x000fc800000006ff */
[----:B------:R-:W-:-:S13]  /*2ca0*/  ISETP.NE.AND P0, PT, R11, RZ, PT ;  /* 0x000000ff0b00720c */ /* 0x000fda0003f05270 */
[----:B------:R-:W-:Y:S01]  /*2cb0*/  @P0 FFMA R12, R0, 1.84467440737095516160e+19, RZ ;  /* 0x5f800000000c0823 */ /* 0x000fe200000000ff */
[----:B------:R-:W-:Y:S08]  /*2cc0*/  @!P0 MUFU.RCP R13, R0 ;  /* 0x00000000000d8308 */ /* 0x000ff00000001000 */
[----:B------:R-:W0:Y:S02]  /*2cd0*/  @P0 MUFU.RCP R11, R12 ;  /* 0x0000000c000b0308 */ /* 0x000e240000001000 */
[----:B0-----:R-:W-:-:S04]  /*2ce0*/  @P0 FFMA R14, R12, R11, -1 ;  /* 0xbf8000000c0e0423 */ /* 0x001fc8000000000b */
[----:B------:R-:W-:-:S04]  /*2cf0*/  @P0 FADD.FTZ R14, -R14, -RZ ;  /* 0x800000ff0e0e0221 */ /* 0x000fc80000010100 */
[----:B------:R-:W-:-:S04]  /*2d00*/  @P0 FFMA R14, R11, R14, R11 ;  /* 0x0000000e0b0e0223 */ /* 0x000fc8000000000b */
[----:B------:R-:W-:Y:S01]  /*2d10*/  @P0 FFMA R13, R14, 1.84467440737095516160e+19, RZ ;  /* 0x5f8000000e0d0823 */ /* 0x000fe200000000ff */
[----:B------:R-:W-:Y:S06]  /*2d20*/  BRA `(.L_x_161) ;  /* 0x0000000000887947 */ /* 0x000fec0003800000 */
.L_x_160:
[----:B------:R-:W-:-:S04]  /*2d30*/  IADD3 R12, PT, PT, R11, -0xfd, RZ ;  /* 0xffffff030b0c7810 */ /* 0x000fc80007ffe0ff */
[----:B------:R-:W-:-:S13]  /*2d40*/  ISETP.GT.U32.AND P0, PT, R12, 0x1, PT ;  /* 0x000000010c00780c */ /* 0x000fda0003f04070 */
[----:B------:R-:W-:Y:S05]  /*2d50*/  @P0 BRA `(.L_x_162) ;  /* 0x0000000000780947 */ /* 0x000fea0003800000 */
[----:B------:R-:W-:Y:S02]  /*2d60*/  LOP3.LUT R21, R0, 0x7fffff, RZ, 0xc0, !PT ;  /* 0x007fffff00157812 */ /* 0x000fe400078ec0ff */
[----:B------:R-:W-:Y:S02]  /*2d70*/  MOV R15, 0x3 ;  /* 0x00000003000f7802 */ /* 0x000fe40000000f00 */
[----:B------:R-:W-:Y:S02]  /*2d80*/  LOP3.LUT R21, R21, 0x3f800000, RZ, 0xfc, !PT ;  /* 0x3f80000015157812 */ /* 0x000fe400078efcff */
[----:B------:R-:W-:Y:S02]  /*2d90*/  SHF.L.U32 R15, R15, R12, RZ ;  /* 0x0000000c0f0f7219 */ /* 0x000fe400000006ff */
[----:B------:R-:W0:Y:S01]  /*2da0*/  MUFU.RCP R14, R21 ;  /* 0x00000015000e7308 */ /* 0x000e220000001000 */
[----:B------:R-:W-:Y:S01]  /*2db0*/  IADD3 R11, PT, PT, R11, -0xfc, RZ ;  /* 0xffffff040b0b7810 */ /* 0x000fe20007ffe0ff */
[----:B0-----:R-:W-:-:S04]  /*2dc0*/  FFMA R19, R21, R14, -1 ;  /* 0xbf80000015137423 */ /* 0x001fc8000000000e */
[----:B------:R-:W-:-:S04]  /*2dd0*/  FADD.FTZ R19, -R19, -RZ ;  /* 0x800000ff13137221 */ /* 0x000fc80000010100 */
[CCC-:B------:R-:W-:Y:S01]  /*2de0*/  FFMA.RM R13, R14.reuse, R19.reuse, R14.reuse ;  /* 0x000000130e0d7223 */ /* 0x1c0fe2000000400e */
[----:B------:R-:W-:-:S04]  /*2df0*/  FFMA.RP R14, R14, R19, R14 ;  /* 0x000000130e0e7223 */ /* 0x000fc8000000800e */
[C---:B------:R-:W-:Y:S02]  /*2e00*/  LOP3.LUT R16, R13.reuse, 0x7fffff, RZ, 0xc0, !PT ;  /* 0x007fffff0d107812 */ /* 0x040fe400078ec0ff */
[----:B------:R-:W-:Y:S02]  /*2e10*/  FSETP.NEU.FTZ.AND P0, PT, R13, R14, PT ;  /* 0x0000000e0d00720b */ /* 0x000fe40003f1d000 */
[----:B------:R-:W-:Y:S02]  /*2e20*/  LOP3.LUT R16, R16, 0x800000, RZ, 0xfc, !PT ;  /* 0x0080000010107812 */ /* 0x000fe400078efcff */
[----:B------:R-:W-:Y:S02]  /*2e30*/  SEL R13, RZ, 0xffffffff, !P0 ;  /* 0xffffffffff0d7807 */ /* 0x000fe40004000000 */
[----:B------:R-:W-:Y:S02]  /*2e40*/  LOP3.LUT R15, R15, R16, RZ, 0xc0, !PT ;  /* 0x000000100f0f7212 */ /* 0x000fe400078ec0ff */
[----:B------:R-:W-:-:S02]  /*2e50*/  IADD3 R13, PT, PT, -R13, RZ, RZ ;  /* 0x000000ff0d0d7210 */ /* 0x000fc40007ffe1ff */
[-C--:B------:R-:W-:Y:S02]  /*2e60*/  SHF.R.U32.HI R15, RZ, R12.reuse, R15 ;  /* 0x0000000cff0f7219 */ /* 0x080fe4000001160f */
[--C-:B------:R-:W-:Y:S02]  /*2e70*/  LOP3.LUT P1, RZ, R13, R12, R16.reuse, 0xf8, !PT ;  /* 0x0000000c0dff7212 */ /* 0x100fe4000782f810 */
[C---:B------:R-:W-:Y:S02]  /*2e80*/  LOP3.LUT P0, RZ, R15.reuse, 0x1, RZ, 0xc0, !PT ;  /* 0x000000010fff7812 */ /* 0x040fe4000780c0ff */
[----:B------:R-:W-:Y:S02]  /*2e90*/  LOP3.LUT P2, RZ, R15, 0x2, RZ, 0xc0, !PT ;  /* 0x000000020fff7812 */ /* 0x000fe4000784c0ff */
[----:B------:R-:W-:Y:S02]  /*2ea0*/  SHF.R.U32.HI R11, RZ, R11, R16 ;  /* 0x0000000bff0b7219 */ /* 0x000fe40000011610 */
[----:B------:R-:W-:-:S02]  /*2eb0*/  PLOP3.LUT P0, PT, P0, P1, P2, 0xe0, 0x0 ;  /* 0x000000000000781c */ /* 0x000fc40000703c20 */
[----:B------:R-:W-:Y:S02]  /*2ec0*/  LOP3.LUT P1, RZ, R0, 0x7fffff, RZ, 0xc0, !PT ;  /* 0x007fffff00ff7812 */ /* 0x000fe4000782c0ff */
[----:B------:R-:W-:-:S04]  /*2ed0*/  SEL R12, RZ, 0x1, !P0 ;  /* 0x00000001ff0c7807 */ /* 0x000fc80004000000 */
[----:B------:R-:W-:-:S04]  /*2ee0*/  IADD3 R12, PT, PT, -R12, RZ, RZ ;  /* 0x000000ff0c0c7210 */ /* 0x000fc80007ffe1ff */
[----:B------:R-:W-:-:S13]  /*2ef0*/  ISETP.GE.AND P0, PT, R12, RZ, PT ;  /* 0x000000ff0c00720c */ /* 0x000fda0003f06270 */
[----:B------:R-:W-:-:S05]  /*2f00*/  @!P0 VIADD R11, R11, 0x1 ;  /* 0x000000010b0b8836 */ /* 0x000fca0000000000 */
[----:B------:R-:W-:-:S04]  /*2f10*/  @!P1 SHF.L.U32 R11, R11, 0x1, RZ ;  /* 0x000000010b0b9819 */ /* 0x000fc800000006ff */
[----:B------:R-:W-:Y:S01]  /*2f20*/  LOP3.LUT R13, R11, 0x80000000, R0, 0xf8, !PT ;  /* 0x800000000b0d7812 */ /* 0x000fe200078ef800 */
[----:B------:R-:W-:Y:S06]  /*2f30*/  BRA `(.L_x_161) ;  /* 0x0000000000047947 */ /* 0x000fec0003800000 */
.L_x_162:
[----:B------:R0:W1:Y:S02]  /*2f40*/  MUFU.RCP R13, R0 ;  /* 0x00000000000d7308 */ /* 0x0000640000001000 */
.L_x_161:
[----:B------:R-:W-:Y:S05]  /*2f50*/  BSYNC.RECONVERGENT B0 ;  /* 0x0000000000007941 */ /* 0x000fea0003800200 */
.L_x_159:
[----:B------:R-:W-:-:S04]  /*2f60*/  HFMA2 R11, -RZ, RZ, 0, 0 ;  /* 0x00000000ff0b7431 */ /* 0x000fc800000001ff */
[----:B01----:R-:W-:Y:S05]  /*2f70*/  RET.REL.NODEC R10 `(_Z23block_visibility_kernelPK6float3PK9BlockInfoPfiif) ;  /* 0xffffffd00a207950 */ /* 0x003fea0003c3ffff */
        .weak           $__internal_4_$__cuda_sm20_sqrt_rn_f32_slowpath
        .type           $__internal_4_$__cuda_sm20_sqrt_rn_f32_slowpath,@function
        .size           $__internal_4_$__cuda_sm20_sqrt_rn_f32_slowpath,($__internal_5_$__cuda_sm3x_div_rn_noftz_f32_slowpath - $__internal_4_$__cuda_sm20_sqrt_rn_f32_slowpath)
$__internal_4_$__cuda_sm20_sqrt_rn_f32_slowpath:
        /* <DEDUP_REMOVED lines=19> */
.L_x_163:
[----:B------:R-:W-:-:S04]  /*30b0*/  HFMA2 R11, -RZ, RZ, 0, 0 ;  /* 0x00000000ff0b7431 */ /* 0x000fc800000001ff */
[----:B------:R-:W-:Y:S05]  /*30c0*/  RET.REL.NODEC R10 `(_Z23block_visibility_kernelPK6float3PK9BlockInfoPfiif) ;  /* 0xffffffcc0acc7950 */ /* 0x000fea0003c3ffff */
        .weak           $__internal_5_$__cuda_sm3x_div_rn_noftz_f32_slowpath
        .type           $__internal_5_$__cuda_sm3x_div_rn_noftz_f32_slowpath,@function
        .size           $__internal_5_$__cuda_sm3x_div_rn_noftz_f32_slowpath,(.L_x_182 - $__internal_5_$__cuda_sm3x_div_rn_noftz_f32_slowpath)
$__internal_5_$__cuda_sm3x_div_rn_noftz_f32_slowpath:
        /* <DEDUP_REMOVED lines=12> */
[----:B------:R-:W-:Y:S02]  /*3190*/  FSETP.GTU.FTZ.AND P1, PT, |R6|, +INF , PT ;  /* 0x7f8000000600780b */ /* 0x000fe40003f3c200 */
[----:B------:R-:W-:Y:S02]  /*31a0*/  MOV R0, R6 ;  /* 0x0000000600007202 */ /* 0x000fe40000000f00 */
        /* <DEDUP_REMOVED lines=16> */
[----:B------:R-:W-:Y:S01]  /*32b0*/  @P0 MOV R5, RZ ;  /* 0x000000ff00050202 */ /* 0x000fe20000000f00 */
[----:B------:R-:W-:Y:S01]  /*32c0*/  @!P0 FFMA R7, R7, 1.84467440737095516160e+19, RZ ;  /* 0x5f80000007078823 */ /* 0x000fe200000000ff */
[----:B------:R-:W-:Y:S01]  /*32d0*/  @!P0 MOV R5, 0xffffffc0 ;  /* 0xffffffc000058802 */ /* 0x000fe20000000f00 */
[----:B------:R-:W-:-:S03]  /*32e0*/  @!P1 FFMA R6, R0, 1.84467440737095516160e+19, RZ ;  /* 0x5f80000000069823 */ /* 0x000fc600000000ff */
[----:B------:R-:W-:-:S07]  /*32f0*/  @!P1 IADD3 R5, PT, PT, R5, 0x40, RZ ;  /* 0x0000004005059810 */ /* 0x000fce0007ffe0ff */
.L_x_165:
[----:B------:R-:W-:Y:S01]  /*3300*/  LEA R9, R3, 0xc0800000, 0x17 ;  /* 0xc080000003097811 */ /* 0x000fe200078eb8ff */
[----:B------:R-:W-:Y:S03]  /*3310*/  BSSY.RECONVERGENT B2, `(.L_x_170) ;  /* 0x0000036000027945 */ /* 0x000fe60003800200 */
[----:B------:R-:W-:Y:S02]  /*3320*/  IADD3 R9, PT, PT, -R9, R6, RZ ;  /* 0x0000000609097210 */ /* 0x000fe40007ffe1ff */
[----:B------:R-:W-:Y:S02]  /*3330*/  IADD3 R6, PT, PT, R10, -0x7f, RZ ;  /* 0xffffff810a067810 */ /* 0x000fe40007ffe0ff */
[----:B------:R-:W0:Y:S01]  /*3340*/  MUFU.RCP R8, R9 ;  /* 0x0000000900087308 */ /* 0x000e220000001000 */
[----:B------:R-:W-:Y:S02]  /*3350*/  FADD.FTZ R11, -R9, -RZ ;  /* 0x800000ff090b7221 */ /* 0x000fe40000010100 */
[C---:B------:R-:W-:Y:S01]  /*3360*/  IMAD R0, R6.reuse, -0x800000, R7 ;  /* 0xff80000006007824 */ /* 0x040fe200078e0207 */
[----:B------:R-:W-:-:S05]  /*3370*/  IADD3 R6, PT, PT, R6, 0x7f, -R3 ;  /* 0x0000007f06067810 */ /* 0x000fca0007ffe803 */
[----:B------:R-:W-:Y:S02]  /*3380*/  IMAD.IADD R6, R6, 0x1, R5 ;  /* 0x0000000106067824 */ /* 0x000fe400078e0205 */
        /* <DEDUP_REMOVED lines=8> */
[----:B------:R-:W-:-:S04]  /*3410*/  LOP3.LUT R3, R3, 0xff, RZ, 0xc0, !PT ;  /* 0x000000ff03037812 */ /* 0x000fc800078ec0ff */
[----:B------:R-:W-:-:S04]  /*3420*/  IADD3 R9, PT, PT, R3, R6, RZ ;  /* 0x0000000603097210 */ /* 0x000fc80007ffe0ff */
        /* <DEDUP_REMOVED lines=11> */
[CCC-:B------:R-:W-:Y:S01]  /*34e0*/  FFMA.RM R6, R10.reuse, R8.reuse, R7.reuse ;  /* 0x000000080a067223 */ /* 0x1c0fe20000004007 */
[C---:B------:R-:W-:Y:S02]  /*34f0*/  ISETP.NE.AND P2, PT, R9.reuse, RZ, PT ;  /* 0x000000ff0900720c */ /* 0x040fe40003f45270 */
[----:B------:R-:W-:Y:S02]  /*3500*/  ISETP.NE.AND P1, PT, R9, RZ, PT ;  /* 0x000000ff0900720c */ /* 0x000fe40003f25270 */
[----:B------:R-:W-:Y:S01]  /*3510*/  LOP3.LUT R5, R3, 0x7fffff, RZ, 0xc0, !PT ;  /* 0x007fffff03057812 */ /* 0x000fe200078ec0ff */
[----:B------:R-:W-:Y:S01]  /*3520*/  FFMA.RP R3, R10, R8, R7 ;  /* 0x000000080a037223 */ /* 0x000fe20000008007 */
[----:B------:R-:W-:Y:S02]  /*3530*/  IADD3 R8, PT, PT, R9, 0x20, RZ ;  /* 0x0000002009087810 */ /* 0x000fe40007ffe0ff */
        /* <DEDUP_REMOVED lines=11> */
[----:B------:R-:W-:-:S04]  /*35f0*/  LOP3.LUT R3, R3, R6, RZ, 0xc0, !PT ;  /* 0x0000000603037212 */ /* 0x000fc800078ec0ff */
[----:B------:R-:W-:-:S04]  /*3600*/  IADD3 R3, PT, PT, R8, R3, RZ ;  /* 0x0000000308037210 */ /* 0x000fc80007ffe0ff */
[----:B------:R-:W-:Y:S01]  /*3610*/  LOP3.LUT R0, R3, R0, RZ, 0xfc, !PT ;  /* 0x0000000003007212 */ /* 0x000fe200078efcff */
[----:B------:R-:W-:Y:S06]  /*3620*/  BRA `(.L_x_173) ;  /* 0x0000000000107947 */ /* 0x000fec0003800000 */
.L_x_172:
[----:B------:R-:W-:-:S04]  /*3630*/  LOP3.LUT R0, R0, 0x80000000, RZ, 0xc0, !PT ;  /* 0x8000000000007812 */ /* 0x000fc800078ec0ff */
[----:B------:R-:W-:Y:S01]  /*3640*/  LOP3.LUT R0, R0, 0x7f800000, RZ, 0xfc, !PT ;  /* 0x7f80000000007812 */ /* 0x000fe200078efcff */
[----:B------:R-:W-:Y:S06]  /*3650*/  BRA `(.L_x_173) ;  /* 0x0000000000047947 */ /* 0x000fec0003800000 */
.L_x_171:
[----:B------:R-:W-:-:S07]  /*3660*/  LEA R0, R6, R0, 0x17 ;  /* 0x0000000006007211 */ /* 0x000fce00078eb8ff */
.L_x_173:
[----:B------:R-:W-:Y:S05]  /*3670*/  BSYNC.RECONVERGENT B2 ;  /* 0x0000000000027941 */ /* 0x000fea0003800200 */
.L_x_170:
[----:B------:R-:W-:Y:S05]  /*3680*/  BRA `(.L_x_174) ;  /* 0x0000000000207947 */ /* 0x000fea0003800000 */
.L_x_169:
[----:B------:R-:W-:-:S04]  /*3690*/  LOP3.LUT R0, R6, 0x80000000, R7, 0x48, !PT ;  /* 0x8000000006007812 */ /* 0x000fc800078e4807 */
[----:B------:R-:W-:Y:S01]  /*36a0*/  LOP3.LUT R0, R0, 0x7f800000, RZ, 0xfc, !PT ;  /* 0x7f80000000007812 */ /* 0x000fe200078efcff */
[----:B------:R-:W-:Y:S06]  /*36b0*/  BRA `(.L_x_174) ;  /* 0x0000000000147947 */ /* 0x000fec0003800000 */
.L_x_168:
[----:B------:R-:W-:Y:S01]  /*36c0*/  LOP3.LUT R0, R6, 0x80000000, R7, 0x48, !PT ;  /* 0x8000000006007812 */ /* 0x000fe200078e4807 */
[----:B------:R-:W-:Y:S06]  /*36d0*/  BRA `(.L_x_174) ;  /* 0x00000000000c7947 */ /* 0x000fec0003800000 */
.L_x_167:
[----:B------:R-:W0:Y:S01]  /*36e0*/  MUFU.RSQ R0, -QNAN ;  /* 0xffc0000000007908 */ /* 0x000e220000001400 */
[----:B------:R-:W-:Y:S05]  /*36f0*/  BRA `(.L_x_174) ;  /* 0x0000000000047947 */ /* 0x000fea0003800000 */
.L_x_166:
[----:B------:R-:W-:-:S07]  /*3700*/  FADD.FTZ R0, R7, R0 ;  /* 0x0000000007007221 */ /* 0x000fce0000010000 */
.L_x_174:
[----:B------:R-:W-:Y:S05]  /*3710*/  BSYNC.RECONVERGENT B1 ;  /* 0x0000000000017941 */ /* 0x000fea0003800200 */
.L_x_164:
[----:B------:R-:W-:-:S04]  /*3720*/  HFMA2 R5, -RZ, RZ, 0, 0 ;  /* 0x00000000ff057431 */ /* 0x000fc800000001ff */
[----:B0-----:R-:W-:Y:S05]  /*3730*/  RET.REL.NODEC R4 `(_Z23block_visibility_kernelPK6float3PK9BlockInfoPfiif) ;  /* 0xffffffc804307950 */ /* 0x001fea0003c3ffff */
.L_x_175:
        /* <DEDUP_REMOVED lines=12> */
.L_x_182:


//--------------------- .text._Z28memory_bandwidth_test_kernelPKfPfi --------------------------
	.section	.text._Z28memory_bandwidth_test_kernelPKfPfi,"ax",@progbits
	.align	128
        .global         _Z28memory_bandwidth_test_kernelPKfPfi
        .type           _Z28memory_bandwidth_test_kernelPKfPfi,@function
        .size           _Z28memory_bandwidth_test_kernelPKfPfi,(.L_x_190 - _Z28memory_bandwidth_test_kernelPKfPfi)
        .other          _Z28memory_bandwidth_test_kernelPKfPfi,@"STO_CUDA_ENTRY STV_DEFAULT"
_Z28memory_bandwidth_test_kernelPKfPfi:
.text._Z28memory_bandwidth_test_kernelPKfPfi:
        /* <DEDUP_REMOVED lines=11> */
[----:B0-----:R-:W-:-:S06]  /*00b0*/  IMAD.WIDE R2, R7, 0x4, R2 ;  /* 0x0000000407027825 */ /* 0x001fcc00078e0202 */
[----:B-1----:R-:W3:Y:S01]  /*00c0*/  LDG.E R3, desc[UR4][R2.64] ;  /* 0x0000000402037981 */ /* 0x002ee2000c1e1900 */
[----:B--2---:R-:W-:-:S05]  /*00d0*/  IMAD.WIDE R4, R7, 0x4, R4 ;  /* 0x0000000407047825 */ /* 0x004fca00078e0204 */
[----:B---3--:R-:W-:Y:S01]  /*00e0*/  STG.E desc[UR4][R4.64], R3 ;  /* 0x0000000304007986 */ /* 0x008fe2000c101904 */
[----:B------:R-:W-:Y:S05]  /*00f0*/  EXIT ;  /* 0x000000000000794d */ /* 0x000fea0003800000 */
.L_x_176:
        /* <DEDUP_REMOVED lines=16> */
.L_x_190:


//--------------------- .nv.global.init           --------------------------
	.section	.nv.global.init,"aw",@progbits
	.align	4
.nv.global.init:
	.type		mrg32k3aM1SubSeq,@object
	.size		mrg32k3aM1SubSeq,(mrg32k3aM2SubSeq - mrg32k3aM1SubSeq)
mrg32k3aM1SubSeq:
        /*0000*/ 	.byte	0x0b, 0xcc, 0xee, 0x04, 0x73, 0x29, 0x8b, 0x6f, 0xf6, 0x53, 0x03, 0xf6, 0x23, 0xf6, 0xea, 0xda
        /* <DEDUP_REMOVED lines=125> */
	.type		mrg32k3aM2SubSeq,@object
	.size		mrg32k3aM2SubSeq,(mrg32k3aM1 - mrg32k3aM2SubSeq)
mrg32k3aM2SubSeq:
        /* <DEDUP_REMOVED lines=126> */
	.type		mrg32k3aM1,@object
	.size		mrg32k3aM1,(mrg32k3aM1Seq - mrg32k3aM1)
mrg32k3aM1:
        /* <DEDUP_REMOVED lines=144> */
	.type		mrg32k3aM1Seq,@object
	.size		mrg32k3aM1Seq,(mrg32k3aM2 - mrg32k3aM1Seq)
mrg32k3aM1Seq:
        /* <DEDUP_REMOVED lines=144> */
	.type		mrg32k3aM2,@object
	.size		mrg32k3aM2,(mrg32k3aM2Seq - mrg32k3aM2)
mrg32k3aM2:
        /* <DEDUP_REMOVED lines=144> */
	.type		mrg32k3aM2Seq,@object
	.size		mrg32k3aM2Seq,(precalc_xorwow_matrix - mrg32k3aM2Seq)
mrg32k3aM2Seq:
        /* <DEDUP_REMOVED lines=144> */
	.type		precalc_xorwow_matrix,@object
	.size		precalc_xorwow_matrix,(precalc_xorwow_offset_matrix - precalc_xorwow_matrix)
precalc_xorwow_matrix:
        /* <DEDUP_REMOVED lines=6400> */
	.type		precalc_xorwow_offset_matrix,@object
	.size		precalc_xorwow_offset_matrix,(.L_1 - precalc_xorwow_offset_matrix)
precalc_xorwow_offset_matrix:
        /* <DEDUP_REMOVED lines=6400> */
.L_1:


//--------------------- .nv.shared.reserved.0     --------------------------
	.section	.nv.shared.reserved.0,"aw",@nobits
	.weak		__nv_reservedSMEM_offset_0_alias
	.size		__nv_reservedSMEM_offset_0_alias, 0, 64
	.other		__nv_reservedSMEM_offset_0_alias,@"STO_CUDA_RESERVED_SHARED STV_DEFAULT"
__nv_reservedSMEM_offset_0_alias:
	.zero		0
	.zero		64


//--------------------- .nv.constant0._Z18init_curand_kernelP17curandStateXORWOWmi --------------------------
	.section	.nv.constant0._Z18init_curand_kernelP17curandStateXORWOWmi,"a",@progbits
	.sectionflags	@""
	.align	4
.nv.constant0._Z18init_curand_kernelP17curandStateXORWOWmi:
	.zero		916


//--------------------- .nv.constant0._Z27appearance_embedding_kernelPKiS0_PKfPfii --------------------------
	.section	.nv.constant0._Z27appearance_embedding_kernelPKiS0_PKfPfii,"a",@progbits
	.sectionflags	@""
	.align	4
.nv.constant0._Z27appearance_embedding_kernelPKiS0_PKfPfii:
	.zero		936


//--------------------- .nv.constant0._Z29block_volume_rendering_kernelPK11SamplePointPKfPK6float3S3_PKiPS4_PfSA_if --------------------------
	.section	.nv.constant0._Z29block_volume_rendering_kernelPK11SamplePointPKfPK6float3S3_PKiPS4_PfSA_if,"a",@progbits
	.sectionflags	@""
	.align	4
.nv.constant0._Z29block_volume_rendering_kernelPK11SamplePointPKfPK6float3S3_PKiPS4_PfSA_if:
	.zero		968


//--------------------- .nv.constant0._Z34block_interpolation_weights_kernelPK6float3PKiPK9BlockInfoPfif --------------------------
	.section	.nv.constant0._Z34block_interpolation_weights_kernelPK6float3PKiPK9BlockInfoPfif,"a",@progbits
	.sectionflags	@""
	.align	4
.nv.constant0._Z34block_interpolation_weights_kernelPK6float3PKiPK9BlockInfoPfif:
	.zero		936


//--------------------- .nv.constant0._Z19ray_sampling_kernelPK3RayPKiS3_PK9BlockInfoP11SamplePointPiiiP17curandStateXORWOW --------------------------
	.section	.nv.constant0._Z19ray_sampling_kernelPK3RayPKiS3_PK9BlockInfoP11SamplePointPiiiP17curandStateXORWOW,"a",@progbits
	.sectionflags	@""
	.align	4
.nv.constant0._Z19ray_sampling_kernelPK3RayPKiS3_PK9BlockInfoP11SamplePointPiiiP17curandStateXORWOW:
	.zero		960


//--------------------- .nv.constant0._Z22block_selection_kernelPK3RayPK9BlockInfoPiS5_ii --------------------------
	.section	.nv.constant0._Z22block_selection_kernelPK3RayPK9BlockInfoPiS5_ii,"a",@progbits
	.sectionflags	@""
	.align	4
.nv.constant0._Z22block_selection_kernelPK3RayPK9BlockInfoPiS5_ii:
	.zero		936


//--------------------- .nv.constant0._Z23block_visibility_kernelPK6float3PK9BlockInfoPfiif --------------------------
	.section	.nv.constant0._Z23block_visibility_kernelPK6float3PK9BlockInfoPfiif,"a",@progbits
	.sectionflags	@""
	.align	4
.nv.constant0._Z23block_visibility_kernelPK6float3PK9BlockInfoPfiif:
	.zero		932


//--------------------- .nv.constant0._Z28memory_bandwidth_test_kernelPKfPfi --------------------------
	.section	.nv.constant0._Z28memory_bandwidth_test_kernelPKfPfi,"a",@progbits
	.sectionflags	@""
	.align	4
.nv.constant0._Z28memory_bandwidth_test_kernelPKfPfi:
	.zero		916


//--------------------- SYMBOLS --------------------------

	.type		.nv.reservedSmem.offset0,@object
	.size		.nv.reservedSmem.offset0,0x4
